//
// Generated by NVIDIA NVVM Compiler
//
// Compiler Build ID: CL-36424714
// Cuda compilation tools, release 13.0, V13.0.88
// Based on NVVM 20.0.0
//

.version 9.0
.target sm_100
.address_size 64

	// .globl	elementwise_add_f32
.extern .shared .align 16 .b8 sdata[];

.visible .entry elementwise_add_f32(
	.param .u64 .ptr .align 1 elementwise_add_f32_param_0,
	.param .u64 .ptr .align 1 elementwise_add_f32_param_1,
	.param .u64 .ptr .align 1 elementwise_add_f32_param_2,
	.param .u32 elementwise_add_f32_param_3
)
{
	.reg .pred 	%p<2>;
	.reg .b32 	%r<6>;
	.reg .b32 	%f<4>;
	.reg .b64 	%rd<11>;

	ld.param.u64 	%rd1, [elementwise_add_f32_param_0];
	ld.param.u64 	%rd2, [elementwise_add_f32_param_1];
	ld.param.u64 	%rd3, [elementwise_add_f32_param_2];
	ld.param.u32 	%r2, [elementwise_add_f32_param_3];
	mov.u32 	%r3, %ctaid.x;
	mov.u32 	%r4, %ntid.x;
	mov.u32 	%r5, %tid.x;
	mad.lo.s32 	%r1, %r3, %r4, %r5;
	setp.ge.s32 	%p1, %r1, %r2;
	@%p1 bra 	$L__BB0_2;
	cvta.to.global.u64 	%rd4, %rd1;
	cvta.to.global.u64 	%rd5, %rd2;
	cvta.to.global.u64 	%rd6, %rd3;
	mul.wide.s32 	%rd7, %r1, 4;
	add.s64 	%rd8, %rd4, %rd7;
	ld.global.f32 	%f1, [%rd8];
	add.s64 	%rd9, %rd5, %rd7;
	ld.global.f32 	%f2, [%rd9];
	add.f32 	%f3, %f1, %f2;
	add.s64 	%rd10, %rd6, %rd7;
	st.global.f32 	[%rd10], %f3;
$L__BB0_2:
	ret;

}
	// .globl	elementwise_sub_f32
.visible .entry elementwise_sub_f32(
	.param .u64 .ptr .align 1 elementwise_sub_f32_param_0,
	.param .u64 .ptr .align 1 elementwise_sub_f32_param_1,
	.param .u64 .ptr .align 1 elementwise_sub_f32_param_2,
	.param .u32 elementwise_sub_f32_param_3
)
{
	.reg .pred 	%p<2>;
	.reg .b32 	%r<6>;
	.reg .b32 	%f<4>;
	.reg .b64 	%rd<11>;

	ld.param.u64 	%rd1, [elementwise_sub_f32_param_0];
	ld.param.u64 	%rd2, [elementwise_sub_f32_param_1];
	ld.param.u64 	%rd3, [elementwise_sub_f32_param_2];
	ld.param.u32 	%r2, [elementwise_sub_f32_param_3];
	mov.u32 	%r3, %ctaid.x;
	mov.u32 	%r4, %ntid.x;
	mov.u32 	%r5, %tid.x;
	mad.lo.s32 	%r1, %r3, %r4, %r5;
	setp.ge.s32 	%p1, %r1, %r2;
	@%p1 bra 	$L__BB1_2;
	cvta.to.global.u64 	%rd4, %rd1;
	cvta.to.global.u64 	%rd5, %rd2;
	cvta.to.global.u64 	%rd6, %rd3;
	mul.wide.s32 	%rd7, %r1, 4;
	add.s64 	%rd8, %rd4, %rd7;
	ld.global.f32 	%f1, [%rd8];
	add.s64 	%rd9, %rd5, %rd7;
	ld.global.f32 	%f2, [%rd9];
	sub.f32 	%f3, %f1, %f2;
	add.s64 	%rd10, %rd6, %rd7;
	st.global.f32 	[%rd10], %f3;
$L__BB1_2:
	ret;

}
	// .globl	elementwise_mul_f32
.visible .entry elementwise_mul_f32(
	.param .u64 .ptr .align 1 elementwise_mul_f32_param_0,
	.param .u64 .ptr .align 1 elementwise_mul_f32_param_1,
	.param .u64 .ptr .align 1 elementwise_mul_f32_param_2,
	.param .u32 elementwise_mul_f32_param_3
)
{
	.reg .pred 	%p<2>;
	.reg .b32 	%r<6>;
	.reg .b32 	%f<4>;
	.reg .b64 	%rd<11>;

	ld.param.u64 	%rd1, [elementwise_mul_f32_param_0];
	ld.param.u64 	%rd2, [elementwise_mul_f32_param_1];
	ld.param.u64 	%rd3, [elementwise_mul_f32_param_2];
	ld.param.u32 	%r2, [elementwise_mul_f32_param_3];
	mov.u32 	%r3, %ctaid.x;
	mov.u32 	%r4, %ntid.x;
	mov.u32 	%r5, %tid.x;
	mad.lo.s32 	%r1, %r3, %r4, %r5;
	setp.ge.s32 	%p1, %r1, %r2;
	@%p1 bra 	$L__BB2_2;
	cvta.to.global.u64 	%rd4, %rd1;
	cvta.to.global.u64 	%rd5, %rd2;
	cvta.to.global.u64 	%rd6, %rd3;
	mul.wide.s32 	%rd7, %r1, 4;
	add.s64 	%rd8, %rd4, %rd7;
	ld.global.f32 	%f1, [%rd8];
	add.s64 	%rd9, %rd5, %rd7;
	ld.global.f32 	%f2, [%rd9];
	mul.f32 	%f3, %f1, %f2;
	add.s64 	%rd10, %rd6, %rd7;
	st.global.f32 	[%rd10], %f3;
$L__BB2_2:
	ret;

}
	// .globl	elementwise_div_f32
.visible .entry elementwise_div_f32(
	.param .u64 .ptr .align 1 elementwise_div_f32_param_0,
	.param .u64 .ptr .align 1 elementwise_div_f32_param_1,
	.param .u64 .ptr .align 1 elementwise_div_f32_param_2,
	.param .u32 elementwise_div_f32_param_3
)
{
	.reg .pred 	%p<2>;
	.reg .b32 	%r<6>;
	.reg .b32 	%f<4>;
	.reg .b64 	%rd<11>;

	ld.param.u64 	%rd1, [elementwise_div_f32_param_0];
	ld.param.u64 	%rd2, [elementwise_div_f32_param_1];
	ld.param.u64 	%rd3, [elementwise_div_f32_param_2];
	ld.param.u32 	%r2, [elementwise_div_f32_param_3];
	mov.u32 	%r3, %ctaid.x;
	mov.u32 	%r4, %ntid.x;
	mov.u32 	%r5, %tid.x;
	mad.lo.s32 	%r1, %r3, %r4, %r5;
	setp.ge.s32 	%p1, %r1, %r2;
	@%p1 bra 	$L__BB3_2;
	cvta.to.global.u64 	%rd4, %rd1;
	cvta.to.global.u64 	%rd5, %rd2;
	cvta.to.global.u64 	%rd6, %rd3;
	mul.wide.s32 	%rd7, %r1, 4;
	add.s64 	%rd8, %rd4, %rd7;
	ld.global.f32 	%f1, [%rd8];
	add.s64 	%rd9, %rd5, %rd7;
	ld.global.f32 	%f2, [%rd9];
	div.rn.f32 	%f3, %f1, %f2;
	add.s64 	%rd10, %rd6, %rd7;
	st.global.f32 	[%rd10], %f3;
$L__BB3_2:
	ret;

}
	// .globl	matmul_f32
.visible .entry matmul_f32(
	.param .u64 .ptr .align 1 matmul_f32_param_0,
	.param .u64 .ptr .align 1 matmul_f32_param_1,
	.param .u64 .ptr .align 1 matmul_f32_param_2,
	.param .u32 matmul_f32_param_3,
	.param .u32 matmul_f32_param_4,
	.param .u32 matmul_f32_param_5
)
{
	.reg .pred 	%p<13>;
	.reg .b32 	%r<41>;
	.reg .b32 	%f<68>;
	.reg .b64 	%rd<53>;

	ld.param.u64 	%rd7, [matmul_f32_param_0];
	ld.param.u64 	%rd8, [matmul_f32_param_1];
	ld.param.u64 	%rd6, [matmul_f32_param_2];
	ld.param.u32 	%r20, [matmul_f32_param_3];
	ld.param.u32 	%r18, [matmul_f32_param_4];
	ld.param.u32 	%r19, [matmul_f32_param_5];
	cvta.to.global.u64 	%rd1, %rd8;
	cvta.to.global.u64 	%rd2, %rd7;
	mov.u32 	%r21, %ctaid.y;
	mov.u32 	%r22, %ntid.y;
	mov.u32 	%r23, %tid.y;
	mad.lo.s32 	%r1, %r21, %r22, %r23;
	mov.u32 	%r24, %ctaid.x;
	mov.u32 	%r25, %ntid.x;
	mov.u32 	%r26, %tid.x;
	mad.lo.s32 	%r2, %r24, %r25, %r26;
	setp.ge.s32 	%p1, %r1, %r20;
	setp.ge.s32 	%p2, %r2, %r18;
	or.pred  	%p3, %p1, %p2;
	@%p3 bra 	$L__BB4_14;
	setp.lt.s32 	%p4, %r19, 1;
	mov.f32 	%f67, 0f00000000;
	@%p4 bra 	$L__BB4_13;
	mul.lo.s32 	%r3, %r19, %r1;
	and.b32  	%r4, %r19, 7;
	setp.lt.u32 	%p5, %r19, 8;
	mov.f32 	%f67, 0f00000000;
	mov.b32 	%r39, 0;
	@%p5 bra 	$L__BB4_5;
	and.b32  	%r39, %r19, 2147483640;
	neg.s32 	%r37, %r39;
	shl.b32 	%r7, %r18, 3;
	mul.wide.u32 	%rd9, %r3, 4;
	add.s64 	%rd10, %rd9, %rd2;
	add.s64 	%rd52, %rd10, 16;
	mov.f32 	%f67, 0f00000000;
	mul.wide.s32 	%rd13, %r18, 4;
	mov.u32 	%r36, %r2;
$L__BB4_4:
	.pragma "nounroll";
	ld.global.f32 	%f17, [%rd52+-16];
	mul.wide.s32 	%rd11, %r36, 4;
	add.s64 	%rd12, %rd1, %rd11;
	ld.global.f32 	%f18, [%rd12];
	fma.rn.f32 	%f19, %f17, %f18, %f67;
	ld.global.f32 	%f20, [%rd52+-12];
	add.s64 	%rd14, %rd12, %rd13;
	ld.global.f32 	%f21, [%rd14];
	fma.rn.f32 	%f22, %f20, %f21, %f19;
	ld.global.f32 	%f23, [%rd52+-8];
	add.s64 	%rd15, %rd14, %rd13;
	ld.global.f32 	%f24, [%rd15];
	fma.rn.f32 	%f25, %f23, %f24, %f22;
	ld.global.f32 	%f26, [%rd52+-4];
	add.s64 	%rd16, %rd15, %rd13;
	ld.global.f32 	%f27, [%rd16];
	fma.rn.f32 	%f28, %f26, %f27, %f25;
	ld.global.f32 	%f29, [%rd52];
	add.s64 	%rd17, %rd16, %rd13;
	ld.global.f32 	%f30, [%rd17];
	fma.rn.f32 	%f31, %f29, %f30, %f28;
	ld.global.f32 	%f32, [%rd52+4];
	add.s64 	%rd18, %rd17, %rd13;
	ld.global.f32 	%f33, [%rd18];
	fma.rn.f32 	%f34, %f32, %f33, %f31;
	ld.global.f32 	%f35, [%rd52+8];
	add.s64 	%rd19, %rd18, %rd13;
	ld.global.f32 	%f36, [%rd19];
	fma.rn.f32 	%f37, %f35, %f36, %f34;
	ld.global.f32 	%f38, [%rd52+12];
	add.s64 	%rd20, %rd19, %rd13;
	ld.global.f32 	%f39, [%rd20];
	fma.rn.f32 	%f67, %f38, %f39, %f37;
	add.s32 	%r37, %r37, 8;
	add.s32 	%r36, %r36, %r7;
	add.s64 	%rd52, %rd52, 32;
	setp.ne.s32 	%p6, %r37, 0;
	@%p6 bra 	$L__BB4_4;
$L__BB4_5:
	setp.eq.s32 	%p7, %r4, 0;
	@%p7 bra 	$L__BB4_13;
	and.b32  	%r13, %r19, 3;
	setp.lt.u32 	%p8, %r4, 4;
	@%p8 bra 	$L__BB4_8;
	add.s32 	%r28, %r39, %r3;
	mul.wide.u32 	%rd21, %r28, 4;
	add.s64 	%rd22, %rd2, %rd21;
	ld.global.f32 	%f41, [%rd22];
	mad.lo.s32 	%r29, %r39, %r18, %r2;
	mul.wide.s32 	%rd23, %r29, 4;
	add.s64 	%rd24, %rd1, %rd23;
	ld.global.f32 	%f42, [%rd24];
	fma.rn.f32 	%f43, %f41, %f42, %f67;
	cvt.u64.u32 	%rd25, %r3;
	cvt.u64.u32 	%rd26, %r39;
	add.s64 	%rd27, %rd26, %rd25;
	shl.b64 	%rd28, %rd27, 2;
	add.s64 	%rd29, %rd2, %rd28;
	ld.global.f32 	%f44, [%rd29+4];
	mul.wide.s32 	%rd30, %r18, 4;
	add.s64 	%rd31, %rd24, %rd30;
	ld.global.f32 	%f45, [%rd31];
	fma.rn.f32 	%f46, %f44, %f45, %f43;
	ld.global.f32 	%f47, [%rd29+8];
	add.s64 	%rd32, %rd31, %rd30;
	ld.global.f32 	%f48, [%rd32];
	fma.rn.f32 	%f49, %f47, %f48, %f46;
	ld.global.f32 	%f50, [%rd29+12];
	add.s64 	%rd33, %rd32, %rd30;
	ld.global.f32 	%f51, [%rd33];
	fma.rn.f32 	%f67, %f50, %f51, %f49;
	add.s32 	%r39, %r39, 4;
$L__BB4_8:
	setp.eq.s32 	%p9, %r13, 0;
	@%p9 bra 	$L__BB4_13;
	setp.eq.s32 	%p10, %r13, 1;
	@%p10 bra 	$L__BB4_11;
	add.s32 	%r30, %r39, %r3;
	mul.wide.u32 	%rd34, %r30, 4;
	add.s64 	%rd35, %rd2, %rd34;
	ld.global.f32 	%f53, [%rd35];
	mad.lo.s32 	%r31, %r39, %r18, %r2;
	mul.wide.s32 	%rd36, %r31, 4;
	add.s64 	%rd37, %rd1, %rd36;
	ld.global.f32 	%f54, [%rd37];
	fma.rn.f32 	%f55, %f53, %f54, %f67;
	cvt.u64.u32 	%rd38, %r3;
	cvt.u64.u32 	%rd39, %r39;
	add.s64 	%rd40, %rd39, %rd38;
	shl.b64 	%rd41, %rd40, 2;
	add.s64 	%rd42, %rd2, %rd41;
	ld.global.f32 	%f56, [%rd42+4];
	mul.wide.s32 	%rd43, %r18, 4;
	add.s64 	%rd44, %rd37, %rd43;
	ld.global.f32 	%f57, [%rd44];
	fma.rn.f32 	%f67, %f56, %f57, %f55;
	add.s32 	%r39, %r39, 2;
$L__BB4_11:
	and.b32  	%r32, %r19, 1;
	setp.eq.b32 	%p11, %r32, 1;
	not.pred 	%p12, %p11;
	@%p12 bra 	$L__BB4_13;
	add.s32 	%r33, %r39, %r3;
	mul.wide.u32 	%rd45, %r33, 4;
	add.s64 	%rd46, %rd2, %rd45;
	ld.global.f32 	%f58, [%rd46];
	mad.lo.s32 	%r34, %r39, %r18, %r2;
	mul.wide.s32 	%rd47, %r34, 4;
	add.s64 	%rd48, %rd1, %rd47;
	ld.global.f32 	%f59, [%rd48];
	fma.rn.f32 	%f67, %f58, %f59, %f67;
$L__BB4_13:
	mad.lo.s32 	%r35, %r18, %r1, %r2;
	cvta.to.global.u64 	%rd49, %rd6;
	mul.wide.s32 	%rd50, %r35, 4;
	add.s64 	%rd51, %rd49, %rd50;
	st.global.f32 	[%rd51], %f67;
$L__BB4_14:
	ret;

}
	// .globl	batch_normalize_f32
.visible .entry batch_normalize_f32(
	.param .u64 .ptr .align 1 batch_normalize_f32_param_0,
	.param .u64 .ptr .align 1 batch_normalize_f32_param_1,
	.param .u64 .ptr .align 1 batch_normalize_f32_param_2,
	.param .u64 .ptr .align 1 batch_normalize_f32_param_3,
	.param .f32 batch_normalize_f32_param_4,
	.param .u32 batch_normalize_f32_param_5
)
{
	.reg .pred 	%p<2>;
	.reg .b32 	%r<6>;
	.reg .b32 	%f<9>;
	.reg .b64 	%rd<12>;

	ld.param.u64 	%rd1, [batch_normalize_f32_param_0];
	ld.param.u64 	%rd2, [batch_normalize_f32_param_1];
	ld.param.u64 	%rd3, [batch_normalize_f32_param_2];
	ld.param.u64 	%rd4, [batch_normalize_f32_param_3];
	ld.param.f32 	%f1, [batch_normalize_f32_param_4];
	ld.param.u32 	%r2, [batch_normalize_f32_param_5];
	mov.u32 	%r3, %ctaid.x;
	mov.u32 	%r4, %ntid.x;
	mov.u32 	%r5, %tid.x;
	mad.lo.s32 	%r1, %r3, %r4, %r5;
	setp.ge.s32 	%p1, %r1, %r2;
	@%p1 bra 	$L__BB5_2;
	cvta.to.global.u64 	%rd5, %rd1;
	cvta.to.global.u64 	%rd6, %rd3;
	cvta.to.global.u64 	%rd7, %rd4;
	cvta.to.global.u64 	%rd8, %rd2;
	mul.wide.s32 	%rd9, %r1, 4;
	add.s64 	%rd10, %rd5, %rd9;
	ld.global.f32 	%f2, [%rd10];
	ld.global.f32 	%f3, [%rd6];
	sub.f32 	%f4, %f2, %f3;
	ld.global.f32 	%f5, [%rd7];
	add.f32 	%f6, %f1, %f5;
	sqrt.rn.f32 	%f7, %f6;
	div.rn.f32 	%f8, %f4, %f7;
	add.s64 	%rd11, %rd8, %rd9;
	st.global.f32 	[%rd11], %f8;
$L__BB5_2:
	ret;

}
	// .globl	relu_f32
.visible .entry relu_f32(
	.param .u64 .ptr .align 1 relu_f32_param_0,
	.param .u64 .ptr .align 1 relu_f32_param_1,
	.param .u32 relu_f32_param_2
)
{
	.reg .pred 	%p<2>;
	.reg .b32 	%r<6>;
	.reg .b32 	%f<3>;
	.reg .b64 	%rd<8>;

	ld.param.u64 	%rd1, [relu_f32_param_0];
	ld.param.u64 	%rd2, [relu_f32_param_1];
	ld.param.u32 	%r2, [relu_f32_param_2];
	mov.u32 	%r3, %ctaid.x;
	mov.u32 	%r4, %ntid.x;
	mov.u32 	%r5, %tid.x;
	mad.lo.s32 	%r1, %r3, %r4, %r5;
	setp.ge.s32 	%p1, %r1, %r2;
	@%p1 bra 	$L__BB6_2;
	cvta.to.global.u64 	%rd3, %rd1;
	cvta.to.global.u64 	%rd4, %rd2;
	mul.wide.s32 	%rd5, %r1, 4;
	add.s64 	%rd6, %rd3, %rd5;
	ld.global.f32 	%f1, [%rd6];
	max.f32 	%f2, %f1, 0f00000000;
	add.s64 	%rd7, %rd4, %rd5;
	st.global.f32 	[%rd7], %f2;
$L__BB6_2:
	ret;

}
	// .globl	reduce_sum_f32
.visible .entry reduce_sum_f32(
	.param .u64 .ptr .align 1 reduce_sum_f32_param_0,
	.param .u64 .ptr .align 1 reduce_sum_f32_param_1,
	.param .u32 reduce_sum_f32_param_2
)
{
	.reg .pred 	%p<8>;
	.reg .b32 	%r<19>;
	.reg .b32 	%f<10>;
	.reg .b64 	%rd<7>;

	ld.param.u64 	%rd1, [reduce_sum_f32_param_0];
	ld.param.u64 	%rd2, [reduce_sum_f32_param_1];
	ld.param.u32 	%r7, [reduce_sum_f32_param_2];
	mov.u32 	%r1, %tid.x;
	mov.u32 	%r8, %ctaid.x;
	mov.u32 	%r2, %ntid.x;
	mad.lo.s32 	%r3, %r8, %r2, %r1;
	setp.ge.s32 	%p1, %r3, %r7;
	mov.f32 	%f9, 0f00000000;
	@%p1 bra 	$L__BB7_2;
	cvta.to.global.u64 	%rd3, %rd1;
	mul.wide.s32 	%rd4, %r3, 4;
	add.s64 	%rd5, %rd3, %rd4;
	ld.global.f32 	%f9, [%rd5];
$L__BB7_2:
	shl.b32 	%r9, %r1, 2;
	mov.u32 	%r10, sdata;
	add.s32 	%r4, %r10, %r9;
	st.shared.f32 	[%r4], %f9;
	bar.sync 	0;
	setp.lt.u32 	%p2, %r2, 2;
	@%p2 bra 	$L__BB7_7;
	mov.b32 	%r18, 1;
$L__BB7_4:
	shl.b32 	%r6, %r18, 1;
	add.s32 	%r12, %r6, 1023;
	and.b32  	%r14, %r12, %r1;
	setp.ne.s32 	%p3, %r14, 0;
	add.s32 	%r15, %r18, %r1;
	setp.ge.u32 	%p4, %r15, %r2;
	or.pred  	%p5, %p3, %p4;
	@%p5 bra 	$L__BB7_6;
	shl.b32 	%r16, %r18, 2;
	add.s32 	%r17, %r4, %r16;
	ld.shared.f32 	%f4, [%r17];
	ld.shared.f32 	%f5, [%r4];
	add.f32 	%f6, %f4, %f5;
	st.shared.f32 	[%r4], %f6;
$L__BB7_6:
	bar.sync 	0;
	setp.lt.u32 	%p6, %r6, %r2;
	mov.u32 	%r18, %r6;
	@%p6 bra 	$L__BB7_4;
$L__BB7_7:
	setp.ne.s32 	%p7, %r1, 0;
	@%p7 bra 	$L__BB7_9;
	ld.shared.f32 	%f7, [sdata];
	cvta.to.global.u64 	%rd6, %rd2;
	atom.global.add.f32 	%f8, [%rd6], %f7;
$L__BB7_9:
	ret;

}


// ===== COMPILED SASS (sm_100) =====

	.target	sm_100

	.elftype	@"ET_EXEC"


//--------------------- .note.nv.tkinfo           --------------------------
	.section	.note.nv.tkinfo,"",@"SHT_NOTE"
	.sectionflags	@"SHF_NOTE_NV_TKINFO"
	.tkinfo
        /*0018*/ 	.word	0x00000002
        /*0030*/ 	.string	""
        /*0030*/ 	.string	"ptxas"
        /*0030*/ 	.string	"Cuda compilation tools, release 13.0, V13.0.88"
        /*0030*/ 	.string	"Build cuda_13.0.r13.0/compiler.36424714_0"
        /*0030*/ 	.string	"-arch sm_100 -m 64 "



//--------------------- .note.nv.cuinfo           --------------------------
	.section	.note.nv.cuinfo,"",@"SHT_NOTE"
	.sectionflags	@"SHF_NOTE_NV_CUINFO"
        /*0018*/ 	.short	0x0002
        /*001a*/ 	.short	0x0064
        /*001c*/ 	.short	0x0082
	.zero		2


//--------------------- .nv.info                  --------------------------
	.section	.nv.info,"",@"SHT_CUDA_INFO"
	.align	4


	//----- nvinfo : EIATTR_REGCOUNT
	.align		4
        /*0000*/ 	.byte	0x04, 0x2f
        /*0002*/ 	.short	(.L_1 - .L_0)
	.align		4
.L_0:
        /*0004*/ 	.word	index@(elementwise_add_f32)
        /*0008*/ 	.word	0x0000000c


	//----- nvinfo : EIATTR_FRAME_SIZE
	.align		4
.L_1:
        /*000c*/ 	.byte	0x04, 0x11
        /*000e*/ 	.short	(.L_3 - .L_2)
	.align		4
.L_2:
        /*0010*/ 	.word	index@(elementwise_add_f32)
        /*0014*/ 	.word	0x00000000


	//----- nvinfo : EIATTR_REGCOUNT
	.align		4
.L_3:
        /*0018*/ 	.byte	0x04, 0x2f
        /*001a*/ 	.short	(.L_5 - .L_4)
	.align		4
.L_4:
        /*001c*/ 	.word	index@(elementwise_sub_f32)
        /*0020*/ 	.word	0x0000000c


	//----- nvinfo : EIATTR_FRAME_SIZE
	.align		4
.L_5:
        /*0024*/ 	.byte	0x04, 0x11
        /*0026*/ 	.short	(.L_7 - .L_6)
	.align		4
.L_6:
        /*0028*/ 	.word	index@(elementwise_sub_f32)
        /*002c*/ 	.word	0x00000000


	//----- nvinfo : EIATTR_REGCOUNT
	.align		4
.L_7:
        /*0030*/ 	.byte	0x04, 0x2f
        /*0032*/ 	.short	(.L_9 - .L_8)
	.align		4
.L_8:
        /*0034*/ 	.word	index@(elementwise_mul_f32)
        /*0038*/ 	.word	0x0000000c


	//----- nvinfo : EIATTR_FRAME_SIZE
	.align		4
.L_9:
        /*003c*/ 	.byte	0x04, 0x11
        /*003e*/ 	.short	(.L_11 - .L_10)
	.align		4
.L_10:
        /*0040*/ 	.word	index@(elementwise_mul_f32)
        /*0044*/ 	.word	0x00000000


	//----- nvinfo : EIATTR_REGCOUNT
	.align		4
.L_11:
        /*0048*/ 	.byte	0x04, 0x2f
        /*004a*/ 	.short	(.L_13 - .L_12)
	.align		4
.L_12:
        /*004c*/ 	.word	index@(elementwise_div_f32)
        /*0050*/ 	.word	0x00000010


	//----- nvinfo : EIATTR_FRAME_SIZE
	.align		4
.L_13:
        /*0054*/ 	.byte	0x04, 0x11
        /*0056*/ 	.short	(.L_15 - .L_14)
	.align		4
.L_14:
        /*0058*/ 	.word	index@($__internal_2_$__cuda_sm3x_div_rn_noftz_f32_slowpath)
        /*005c*/ 	.word	0x00000000


	//----- nvinfo : EIATTR_FRAME_SIZE
	.align		4
.L_15:
        /*0060*/ 	.byte	0x04, 0x11
        /*0062*/ 	.short	(.L_17 - .L_16)
	.align		4
.L_16:
        /*0064*/ 	.word	index@(elementwise_div_f32)
        /*0068*/ 	.word	0x00000000


	//----- nvinfo : EIATTR_REGCOUNT
	.align		4
.L_17:
        /*006c*/ 	.byte	0x04, 0x2f
        /*006e*/ 	.short	(.L_19 - .L_18)
	.align		4
.L_18:
        /*0070*/ 	.word	index@(matmul_f32)
        /*0074*/ 	.word	0x00000020


	//----- nvinfo : EIATTR_FRAME_SIZE
	.align		4
.L_19:
        /*0078*/ 	.byte	0x04, 0x11
        /*007a*/ 	.short	(.L_21 - .L_20)
	.align		4
.L_20:
        /*007c*/ 	.word	index@(matmul_f32)
        /*0080*/ 	.word	0x00000000


	//----- nvinfo : EIATTR_REGCOUNT
	.align		4
.L_21:
        /*0084*/ 	.byte	0x04, 0x2f
        /*0086*/ 	.short	(.L_23 - .L_22)
	.align		4
.L_22:
        /*0088*/ 	.word	index@(batch_normalize_f32)
        /*008c*/ 	.word	0x00000010


	//----- nvinfo : EIATTR_FRAME_SIZE
	.align		4
.L_23:
        /*0090*/ 	.byte	0x04, 0x11
        /*0092*/ 	.short	(.L_25 - .L_24)
	.align		4
.L_24:
        /*0094*/ 	.word	index@($__internal_1_$__cuda_sm3x_div_rn_noftz_f32_slowpath)
        /*0098*/ 	.word	0x00000000


	//----- nvinfo : EIATTR_FRAME_SIZE
	.align		4
.L_25:
        /*009c*/ 	.byte	0x04, 0x11
        /*009e*/ 	.short	(.L_27 - .L_26)
	.align		4
.L_26:
        /*00a0*/ 	.word	index@($__internal_0_$__cuda_sm20_sqrt_rn_f32_slowpath)
        /*00a4*/ 	.word	0x00000000


	//----- nvinfo : EIATTR_FRAME_SIZE
	.align		4
.L_27:
        /*00a8*/ 	.byte	0x04, 0x11
        /*00aa*/ 	.short	(.L_29 - .L_28)
	.align		4
.L_28:
        /*00ac*/ 	.word	index@(batch_normalize_f32)
        /*00b0*/ 	.word	0x00000000


	//----- nvinfo : EIATTR_REGCOUNT
	.align		4
.L_29:
        /*00b4*/ 	.byte	0x04, 0x2f
        /*00b6*/ 	.short	(.L_31 - .L_30)
	.align		4
.L_30:
        /*00b8*/ 	.word	index@(relu_f32)
        /*00bc*/ 	.word	0x0000000a


	//----- nvinfo : EIATTR_FRAME_SIZE
	.align		4
.L_31:
        /*00c0*/ 	.byte	0x04, 0x11
        /*00c2*/ 	.short	(.L_33 - .L_32)
	.align		4
.L_32:
        /*00c4*/ 	.word	index@(relu_f32)
        /*00c8*/ 	.word	0x00000000


	//----- nvinfo : EIATTR_REGCOUNT
	.align		4
.L_33:
        /*00cc*/ 	.byte	0x04, 0x2f
        /*00ce*/ 	.short	(.L_35 - .L_34)
	.align		4
.L_34:
        /*00d0*/ 	.word	index@(reduce_sum_f32)
        /*00d4*/ 	.word	0x0000000c


	//----- nvinfo : EIATTR_FRAME_SIZE
	.align		4
.L_35:
        /*00d8*/ 	.byte	0x04, 0x11
        /*00da*/ 	.short	(.L_37 - .L_36)
	.align		4
.L_36:
        /*00dc*/ 	.word	index@(reduce_sum_f32)
        /*00e0*/ 	.word	0x00000000


	//----- nvinfo : EIATTR_MIN_STACK_SIZE
	.align		4
.L_37:
        /*00e4*/ 	.byte	0x04, 0x12
        /*00e6*/ 	.short	(.L_39 - .L_38)
	.align		4
.L_38:
        /*00e8*/ 	.word	index@(reduce_sum_f32)
        /*00ec*/ 	.word	0x00000000


	//----- nvinfo : EIATTR_MIN_STACK_SIZE
	.align		4
.L_39:
        /*00f0*/ 	.byte	0x04, 0x12
        /*00f2*/ 	.short	(.L_41 - .L_40)
	.align		4
.L_40:
        /*00f4*/ 	.word	index@(relu_f32)
        /*00f8*/ 	.word	0x00000000


	//----- nvinfo : EIATTR_MIN_STACK_SIZE
	.align		4
.L_41:
        /*00fc*/ 	.byte	0x04, 0x12
        /*00fe*/ 	.short	(.L_43 - .L_42)
	.align		4
.L_42:
        /*0100*/ 	.word	index@(batch_normalize_f32)
        /*0104*/ 	.word	0x00000000


	//----- nvinfo : EIATTR_MIN_STACK_SIZE
	.align		4
.L_43:
        /*0108*/ 	.byte	0x04, 0x12
        /*010a*/ 	.short	(.L_45 - .L_44)
	.align		4
.L_44:
        /*010c*/ 	.word	index@(matmul_f32)
        /*0110*/ 	.word	0x00000000


	//----- nvinfo : EIATTR_MIN_STACK_SIZE
	.align		4
.L_45:
        /*0114*/ 	.byte	0x04, 0x12
        /*0116*/ 	.short	(.L_47 - .L_46)
	.align		4
.L_46:
        /*0118*/ 	.word	index@(elementwise_div_f32)
        /*011c*/ 	.word	0x00000000


	//----- nvinfo : EIATTR_MIN_STACK_SIZE
	.align		4
.L_47:
        /*0120*/ 	.byte	0x04, 0x12
        /*0122*/ 	.short	(.L_49 - .L_48)
	.align		4
.L_48:
        /*0124*/ 	.word	index@(elementwise_mul_f32)
        /*0128*/ 	.word	0x00000000


	//----- nvinfo : EIATTR_MIN_STACK_SIZE
	.align		4
.L_49:
        /*012c*/ 	.byte	0x04, 0x12
        /*012e*/ 	.short	(.L_51 - .L_50)
	.align		4
.L_50:
        /*0130*/ 	.word	index@(elementwise_sub_f32)
        /*0134*/ 	.word	0x00000000


	//----- nvinfo : EIATTR_MIN_STACK_SIZE
	.align		4
.L_51:
        /*0138*/ 	.byte	0x04, 0x12
        /*013a*/ 	.short	(.L_53 - .L_52)
	.align		4
.L_52:
        /*013c*/ 	.word	index@(elementwise_add_f32)
        /*0140*/ 	.word	0x00000000
.L_53:


//--------------------- .nv.compat                --------------------------
	.section	.nv.compat,"",@"SHT_CUDA_COMPAT_INFO"
	.align	4
        /*0000*/ 	.byte	0x02, 0x09, 0x00, 0x00, 0x02, 0x02, 0x01, 0x00, 0x02, 0x05, 0x05, 0x00, 0x03, 0x07, 0x01, 0x01
        /*0010*/ 	.byte	0x02, 0x03, 0x00, 0x00, 0x02, 0x06, 0x01, 0x00, 0x04, 0x0b, 0x08, 0x00, 0x01, 0x00, 0x00, 0x00
        /*0020*/ 	.byte	0x00, 0x00, 0x00, 0x00


//--------------------- .nv.info.reduce_sum_f32   --------------------------
	.section	.nv.info.reduce_sum_f32,"",@"SHT_CUDA_INFO"
	.sectionflags	@""
	.align	4


	//----- nvinfo : EIATTR_CUDA_API_VERSION
	.align		4
        /*0000*/ 	.byte	0x04, 0x37
        /*0002*/ 	.short	(.L_55 - .L_54)
.L_54:
        /*0004*/ 	.word	0x00000082


	//----- nvinfo : EIATTR_KPARAM_INFO
	.align		4
.L_55:
        /*0008*/ 	.byte	0x04, 0x17
        /*000a*/ 	.short	(.L_57 - .L_56)
.L_56:
        /*000c*/ 	.word	0x00000000
        /*0010*/ 	.short	0x0002
        /*0012*/ 	.short	0x0010
        /*0014*/ 	.byte	0x00, 0xf0, 0x11, 0x00


	//----- nvinfo : EIATTR_KPARAM_INFO
	.align		4
.L_57:
        /*0018*/ 	.byte	0x04, 0x17
        /*001a*/ 	.short	(.L_59 - .L_58)
.L_58:
        /*001c*/ 	.word	0x00000000
        /*0020*/ 	.short	0x0001
        /*0022*/ 	.short	0x0008
        /*0024*/ 	.byte	0x00, 0xf5, 0x21, 0x00


	//----- nvinfo : EIATTR_KPARAM_INFO
	.align		4
.L_59:
        /*0028*/ 	.byte	0x04, 0x17
        /*002a*/ 	.short	(.L_61 - .L_60)
.L_60:
        /*002c*/ 	.word	0x00000000
        /*0030*/ 	.short	0x0000
        /*0032*/ 	.short	0x0000
        /*0034*/ 	.byte	0x00, 0xf5, 0x21, 0x00


	//----- nvinfo : EIATTR_SPARSE_MMA_MASK
	.align		4
.L_61:
        /*0038*/ 	.byte	0x03, 0x50
        /*003a*/ 	.short	0x0000


	//----- nvinfo : EIATTR_MAXREG_COUNT
	.align		4
        /*003c*/ 	.byte	0x03, 0x1b
        /*003e*/ 	.short	0x00ff


	//----- nvinfo : EIATTR_NUM_BARRIERS
	.align		4
        /*0040*/ 	.byte	0x02, 0x4c
        /*0042*/ 	.byte	0x01
	.zero		1


	//----- nvinfo : EIATTR_MERCURY_ISA_VERSION
	.align		4
        /*0044*/ 	.byte	0x03, 0x5f
        /*0046*/ 	.short	0x0101


	//----- nvinfo : EIATTR_VRC_CTA_INIT_COUNT
	.align		4
        /*0048*/ 	.byte	0x02, 0x4a
	.zero		1
	.zero		1


	//----- nvinfo : EIATTR_EXIT_INSTR_OFFSETS
	.align		4
        /*004c*/ 	.byte	0x04, 0x1c
        /*004e*/ 	.short	(.L_63 - .L_62)


	//   ....[0]....
.L_62:
        /*0050*/ 	.word	0x00000240


	//   ....[1]....
        /*0054*/ 	.word	0x000002b0


	//----- nvinfo : EIATTR_CBANK_PARAM_SIZE
	.align		4
.L_63:
        /*0058*/ 	.byte	0x03, 0x19
        /*005a*/ 	.short	0x0014


	//----- nvinfo : EIATTR_PARAM_CBANK
	.align		4
        /*005c*/ 	.byte	0x04, 0x0a
        /*005e*/ 	.short	(.L_65 - .L_64)
	.align		4
.L_64:
        /*0060*/ 	.word	index@(.nv.constant0.reduce_sum_f32)
        /*0064*/ 	.short	0x0380
        /*0066*/ 	.short	0x0014


	//----- nvinfo : EIATTR_SW_WAR
	.align		4
.L_65:
        /*0068*/ 	.byte	0x04, 0x36
        /*006a*/ 	.short	(.L_67 - .L_66)
.L_66:
        /*006c*/ 	.word	0x00000008
.L_67:


//--------------------- .nv.info.relu_f32         --------------------------
	.section	.nv.info.relu_f32,"",@"SHT_CUDA_INFO"
	.sectionflags	@""
	.align	4


	//----- nvinfo : EIATTR_CUDA_API_VERSION
	.align		4
        /*0000*/ 	.byte	0x04, 0x37
        /*0002*/ 	.short	(.L_69 - .L_68)
.L_68:
        /*0004*/ 	.word	0x00000082


	//----- nvinfo : EIATTR_KPARAM_INFO
	.align		4
.L_69:
        /*0008*/ 	.byte	0x04, 0x17
        /*000a*/ 	.short	(.L_71 - .L_70)
.L_70:
        /*000c*/ 	.word	0x00000000
        /*0010*/ 	.short	0x0002
        /*0012*/ 	.short	0x0010
        /*0014*/ 	.byte	0x00, 0xf0, 0x11, 0x00


	//----- nvinfo : EIATTR_KPARAM_INFO
	.align		4
.L_71:
        /*0018*/ 	.byte	0x04, 0x17
        /*001a*/ 	.short	(.L_73 - .L_72)
.L_72:
        /*001c*/ 	.word	0x00000000
        /*0020*/ 	.short	0x0001
        /*0022*/ 	.short	0x0008
        /*0024*/ 	.byte	0x00, 0xf5, 0x21, 0x00


	//----- nvinfo : EIATTR_KPARAM_INFO
	.align		4
.L_73:
        /*0028*/ 	.byte	0x04, 0x17
        /*002a*/ 	.short	(.L_75 - .L_74)
.L_74:
        /*002c*/ 	.word	0x00000000
        /*0030*/ 	.short	0x0000
        /*0032*/ 	.short	0x0000
        /*0034*/ 	.byte	0x00, 0xf5, 0x21, 0x00


	//----- nvinfo : EIATTR_SPARSE_MMA_MASK
	.align		4
.L_75:
        /*0038*/ 	.byte	0x03, 0x50
        /*003a*/ 	.short	0x0000


	//----- nvinfo : EIATTR_MAXREG_COUNT
	.align		4
        /*003c*/ 	.byte	0x03, 0x1b
        /*003e*/ 	.short	0x00ff


	//----- nvinfo : EIATTR_MERCURY_ISA_VERSION
	.align		4
        /*0040*/ 	.byte	0x03, 0x5f
        /*0042*/ 	.short	0x0101


	//----- nvinfo : EIATTR_VRC_CTA_INIT_COUNT
	.align		4
        /*0044*/ 	.byte	0x02, 0x4a
	.zero		1
	.zero		1


	//----- nvinfo : EIATTR_EXIT_INSTR_OFFSETS
	.align		4
        /*0048*/ 	.byte	0x04, 0x1c
        /*004a*/ 	.short	(.L_77 - .L_76)


	//   ....[0]....
.L_76:
        /*004c*/ 	.word	0x00000070


	//   ....[1]....
        /*0050*/ 	.word	0x00000100


	//----- nvinfo : EIATTR_CBANK_PARAM_SIZE
	.align		4
.L_77:
        /*0054*/ 	.byte	0x03, 0x19
        /*0056*/ 	.short	0x0014


	//----- nvinfo : EIATTR_PARAM_CBANK
	.align		4
        /*0058*/ 	.byte	0x04, 0x0a
        /*005a*/ 	.short	(.L_79 - .L_78)
	.align		4
.L_78:
        /*005c*/ 	.word	index@(.nv.constant0.relu_f32)
        /*0060*/ 	.short	0x0380
        /*0062*/ 	.short	0x0014


	//----- nvinfo : EIATTR_SW_WAR
	.align		4
.L_79:
        /*0064*/ 	.byte	0x04, 0x36
        /*0066*/ 	.short	(.L_81 - .L_80)
.L_80:
        /*0068*/ 	.word	0x00000008
.L_81:


//--------------------- .nv.info.batch_normalize_f32 --------------------------
	.section	.nv.info.batch_normalize_f32,"",@"SHT_CUDA_INFO"
	.sectionflags	@""
	.align	4


	//----- nvinfo : EIATTR_CUDA_API_VERSION
	.align		4
        /*0000*/ 	.byte	0x04, 0x37
        /*0002*/ 	.short	(.L_83 - .L_82)
.L_82:
        /*0004*/ 	.word	0x00000082


	//----- nvinfo : EIATTR_KPARAM_INFO
	.align		4
.L_83:
        /*0008*/ 	.byte	0x04, 0x17
        /*000a*/ 	.short	(.L_85 - .L_84)
.L_84:
        /*000c*/ 	.word	0x00000000
        /*0010*/ 	.short	0x0005
        /*0012*/ 	.short	0x0024
        /*0014*/ 	.byte	0x00, 0xf0, 0x11, 0x00


	//----- nvinfo : EIATTR_KPARAM_INFO
	.align		4
.L_85:
        /*0018*/ 	.byte	0x04, 0x17
        /*001a*/ 	.short	(.L_87 - .L_86)
.L_86:
        /*001c*/ 	.word	0x00000000
        /*0020*/ 	.short	0x0004
        /*0022*/ 	.short	0x0020
        /*0024*/ 	.byte	0x00, 0xf0, 0x11, 0x00


	//----- nvinfo : EIATTR_KPARAM_INFO
	.align		4
.L_87:
        /*0028*/ 	.byte	0x04, 0x17
        /*002a*/ 	.short	(.L_89 - .L_88)
.L_88:
        /*002c*/ 	.word	0x00000000
        /*0030*/ 	.short	0x0003
        /*0032*/ 	.short	0x0018
        /*0034*/ 	.byte	0x00, 0xf5, 0x21, 0x00


	//----- nvinfo : EIATTR_KPARAM_INFO
	.align		4
.L_89:
        /*0038*/ 	.byte	0x04, 0x17
        /*003a*/ 	.short	(.L_91 - .L_90)
.L_90:
        /*003c*/ 	.word	0x00000000
        /*0040*/ 	.short	0x0002
        /*0042*/ 	.short	0x0010
        /*0044*/ 	.byte	0x00, 0xf5, 0x21, 0x00


	//----- nvinfo : EIATTR_KPARAM_INFO
	.align		4
.L_91:
        /*0048*/ 	.byte	0x04, 0x17
        /*004a*/ 	.short	(.L_93 - .L_92)
.L_92:
        /*004c*/ 	.word	0x00000000
        /*0050*/ 	.short	0x0001
        /*0052*/ 	.short	0x0008
        /*0054*/ 	.byte	0x00, 0xf5, 0x21, 0x00


	//----- nvinfo : EIATTR_KPARAM_INFO
	.align		4
.L_93:
        /*0058*/ 	.byte	0x04, 0x17
        /*005a*/ 	.short	(.L_95 - .L_94)
.L_94:
        /*005c*/ 	.word	0x00000000
        /*0060*/ 	.short	0x0000
        /*0062*/ 	.short	0x0000
        /*0064*/ 	.byte	0x00, 0xf5, 0x21, 0x00


	//----- nvinfo : EIATTR_SPARSE_MMA_MASK
	.align		4
.L_95:
        /*0068*/ 	.byte	0x03, 0x50
        /*006a*/ 	.short	0x0000


	//----- nvinfo : EIATTR_MAXREG_COUNT
	.align		4
        /*006c*/ 	.byte	0x03, 0x1b
        /*006e*/ 	.short	0x00ff


	//----- nvinfo : EIATTR_MERCURY_ISA_VERSION
	.align		4
        /*0070*/ 	.byte	0x03, 0x5f
        /*0072*/ 	.short	0x0101


	//----- nvinfo : EIATTR_VRC_CTA_INIT_COUNT
	.align		4
        /*0074*/ 	.byte	0x02, 0x4a
	.zero		1
	.zero		1


	//----- nvinfo : EIATTR_EXIT_INSTR_OFFSETS
	.align		4
        /*0078*/ 	.byte	0x04, 0x1c
        /*007a*/ 	.short	(.L_97 - .L_96)


	//   ....[0]....
.L_96:
        /*007c*/ 	.word	0x00000070


	//   ....[1]....
        /*0080*/ 	.word	0x000002f0


	//----- nvinfo : EIATTR_CRS_STACK_SIZE
	.align		4
.L_97:
        /*0084*/ 	.byte	0x04, 0x1e
        /*0086*/ 	.short	(.L_99 - .L_98)
.L_98:
        /*0088*/ 	.word	0x00000000


	//----- nvinfo : EIATTR_CBANK_PARAM_SIZE
	.align		4
.L_99:
        /*008c*/ 	.byte	0x03, 0x19
        /*008e*/ 	.short	0x0028


	//----- nvinfo : EIATTR_PARAM_CBANK
	.align		4
        /*0090*/ 	.byte	0x04, 0x0a
        /*0092*/ 	.short	(.L_101 - .L_100)
	.align		4
.L_100:
        /*0094*/ 	.word	index@(.nv.constant0.batch_normalize_f32)
        /*0098*/ 	.short	0x0380
        /*009a*/ 	.short	0x0028


	//----- nvinfo : EIATTR_SW_WAR
	.align		4
.L_101:
        /*009c*/ 	.byte	0x04, 0x36
        /*009e*/ 	.short	(.L_103 - .L_102)
.L_102:
        /*00a0*/ 	.word	0x00000008
.L_103:


//--------------------- .nv.info.matmul_f32       --------------------------
	.section	.nv.info.matmul_f32,"",@"SHT_CUDA_INFO"
	.sectionflags	@""
	.align	4


	//----- nvinfo : EIATTR_CUDA_API_VERSION
	.align		4
        /*0000*/ 	.byte	0x04, 0x37
        /*0002*/ 	.short	(.L_105 - .L_104)
.L_104:
        /*0004*/ 	.word	0x00000082


	//----- nvinfo : EIATTR_KPARAM_INFO
	.align		4
.L_105:
        /*0008*/ 	.byte	0x04, 0x17
        /*000a*/ 	.short	(.L_107 - .L_106)
.L_106:
        /*000c*/ 	.word	0x00000000
        /*0010*/ 	.short	0x0005
        /*0012*/ 	.short	0x0020
        /*0014*/ 	.byte	0x00, 0xf0, 0x11, 0x00


	//----- nvinfo : EIATTR_KPARAM_INFO
	.align		4
.L_107:
        /*0018*/ 	.byte	0x04, 0x17
        /*001a*/ 	.short	(.L_109 - .L_108)
.L_108:
        /*001c*/ 	.word	0x00000000
        /*0020*/ 	.short	0x0004
        /*0022*/ 	.short	0x001c
        /*0024*/ 	.byte	0x00, 0xf0, 0x11, 0x00


	//----- nvinfo : EIATTR_KPARAM_INFO
	.align		4
.L_109:
        /*0028*/ 	.byte	0x04, 0x17
        /*002a*/ 	.short	(.L_111 - .L_110)
.L_110:
        /*002c*/ 	.word	0x00000000
        /*0030*/ 	.short	0x0003
        /*0032*/ 	.short	0x0018
        /*0034*/ 	.byte	0x00, 0xf0, 0x11, 0x00


	//----- nvinfo : EIATTR_KPARAM_INFO
	.align		4
.L_111:
        /*0038*/ 	.byte	0x04, 0x17
        /*003a*/ 	.short	(.L_113 - .L_112)
.L_112:
        /*003c*/ 	.word	0x00000000
        /*0040*/ 	.short	0x0002
        /*0042*/ 	.short	0x0010
        /*0044*/ 	.byte	0x00, 0xf5, 0x21, 0x00


	//----- nvinfo : EIATTR_KPARAM_INFO
	.align		4
.L_113:
        /*0048*/ 	.byte	0x04, 0x17
        /*004a*/ 	.short	(.L_115 - .L_114)
.L_114:
        /*004c*/ 	.word	0x00000000
        /*0050*/ 	.short	0x0001
        /*0052*/ 	.short	0x0008
        /*0054*/ 	.byte	0x00, 0xf5, 0x21, 0x00


	//----- nvinfo : EIATTR_KPARAM_INFO
	.align		4
.L_115:
        /*0058*/ 	.byte	0x04, 0x17
        /*005a*/ 	.short	(.L_117 - .L_116)
.L_116:
        /*005c*/ 	.word	0x00000000
        /*0060*/ 	.short	0x0000
        /*0062*/ 	.short	0x0000
        /*0064*/ 	.byte	0x00, 0xf5, 0x21, 0x00


	//----- nvinfo : EIATTR_SPARSE_MMA_MASK
	.align		4
.L_117:
        /*0068*/ 	.byte	0x03, 0x50
        /*006a*/ 	.short	0x0000


	//----- nvinfo : EIATTR_MAXREG_COUNT
	.align		4
        /*006c*/ 	.byte	0x03, 0x1b
        /*006e*/ 	.short	0x00ff


	//----- nvinfo : EIATTR_MERCURY_ISA_VERSION
	.align		4
        /*0070*/ 	.byte	0x03, 0x5f
        /*0072*/ 	.short	0x0101


	//----- nvinfo : EIATTR_VRC_CTA_INIT_COUNT
	.align		4
        /*0074*/ 	.byte	0x02, 0x4a
	.zero		1
	.zero		1


	//----- nvinfo : EIATTR_EXIT_INSTR_OFFSETS
	.align		4
        /*0078*/ 	.byte	0x04, 0x1c
        /*007a*/ 	.short	(.L_119 - .L_118)


	//   ....[0]....
.L_118:
        /*007c*/ 	.word	0x000000c0


	//   ....[1]....
        /*0080*/ 	.word	0x000008e0


	//----- nvinfo : EIATTR_CBANK_PARAM_SIZE
	.align		4
.L_119:
        /*0084*/ 	.byte	0x03, 0x19
        /*0086*/ 	.short	0x0024


	//----- nvinfo : EIATTR_PARAM_CBANK
	.align		4
        /*0088*/ 	.byte	0x04, 0x0a
        /*008a*/ 	.short	(.L_121 - .L_120)
	.align		4
.L_120:
        /*008c*/ 	.word	index@(.nv.constant0.matmul_f32)
        /*0090*/ 	.short	0x0380
        /*0092*/ 	.short	0x0024


	//----- nvinfo : EIATTR_SW_WAR
	.align		4
.L_121:
        /*0094*/ 	.byte	0x04, 0x36
        /*0096*/ 	.short	(.L_123 - .L_122)
.L_122:
        /*0098*/ 	.word	0x00000008
.L_123:


//--------------------- .nv.info.elementwise_div_f32 --------------------------
	.section	.nv.info.elementwise_div_f32,"",@"SHT_CUDA_INFO"
	.sectionflags	@""
	.align	4


	//----- nvinfo : EIATTR_CUDA_API_VERSION
	.align		4
        /*0000*/ 	.byte	0x04, 0x37
        /*0002*/ 	.short	(.L_125 - .L_124)
.L_124:
        /*0004*/ 	.word	0x00000082


	//----- nvinfo : EIATTR_KPARAM_INFO
	.align		4
.L_125:
        /*0008*/ 	.byte	0x04, 0x17
        /*000a*/ 	.short	(.L_127 - .L_126)
.L_126:
        /*000c*/ 	.word	0x00000000
        /*0010*/ 	.short	0x0003
        /*0012*/ 	.short	0x0018
        /*0014*/ 	.byte	0x00, 0xf0, 0x11, 0x00


	//----- nvinfo : EIATTR_KPARAM_INFO
	.align		4
.L_127:
        /*0018*/ 	.byte	0x04, 0x17
        /*001a*/ 	.short	(.L_129 - .L_128)
.L_128:
        /*001c*/ 	.word	0x00000000
        /*0020*/ 	.short	0x0002
        /*0022*/ 	.short	0x0010
        /*0024*/ 	.byte	0x00, 0xf5, 0x21, 0x00


	//----- nvinfo : EIATTR_KPARAM_INFO
	.align		4
.L_129:
        /*0028*/ 	.byte	0x04, 0x17
        /*002a*/ 	.short	(.L_131 - .L_130)
.L_130:
        /*002c*/ 	.word	0x00000000
        /*0030*/ 	.short	0x0001
        /*0032*/ 	.short	0x0008
        /*0034*/ 	.byte	0x00, 0xf5, 0x21, 0x00


	//----- nvinfo : EIATTR_KPARAM_INFO
	.align		4
.L_131:
        /*0038*/ 	.byte	0x04, 0x17
        /*003a*/ 	.short	(.L_133 - .L_132)
.L_132:
        /*003c*/ 	.word	0x00000000
        /*0040*/ 	.short	0x0000
        /*0042*/ 	.short	0x0000
        /*0044*/ 	.byte	0x00, 0xf5, 0x21, 0x00


	//----- nvinfo : EIATTR_SPARSE_MMA_MASK
	.align		4
.L_133:
        /*0048*/ 	.byte	0x03, 0x50
        /*004a*/ 	.short	0x0000


	//----- nvinfo : EIATTR_MAXREG_COUNT
	.align		4
        /*004c*/ 	.byte	0x03, 0x1b
        /*004e*/ 	.short	0x00ff


	//----- nvinfo : EIATTR_MERCURY_ISA_VERSION
	.align		4
        /*0050*/ 	.byte	0x03, 0x5f
        /*0052*/ 	.short	0x0101


	//----- nvinfo : EIATTR_VRC_CTA_INIT_COUNT
	.align		4
        /*0054*/ 	.byte	0x02, 0x4a
	.zero		1
	.zero		1


	//----- nvinfo : EIATTR_EXIT_INSTR_OFFSETS
	.align		4
        /*0058*/ 	.byte	0x04, 0x1c
        /*005a*/ 	.short	(.L_135 - .L_134)


	//   ....[0]....
.L_134:
        /*005c*/ 	.word	0x00000070


	//   ....[1]....
        /*0060*/ 	.word	0x000001f0


	//----- nvinfo : EIATTR_CRS_STACK_SIZE
	.align		4
.L_135:
        /*0064*/ 	.byte	0x04, 0x1e
        /*0066*/ 	.short	(.L_137 - .L_136)
.L_136:
        /*0068*/ 	.word	0x00000000


	//----- nvinfo : EIATTR_CBANK_PARAM_SIZE
	.align		4
.L_137:
        /*006c*/ 	.byte	0x03, 0x19
        /*006e*/ 	.short	0x001c


	//----- nvinfo : EIATTR_PARAM_CBANK
	.align		4
        /*0070*/ 	.byte	0x04, 0x0a
        /*0072*/ 	.short	(.L_139 - .L_138)
	.align		4
.L_138:
        /*0074*/ 	.word	index@(.nv.constant0.elementwise_div_f32)
        /*0078*/ 	.short	0x0380
        /*007a*/ 	.short	0x001c


	//----- nvinfo : EIATTR_SW_WAR
	.align		4
.L_139:
        /*007c*/ 	.byte	0x04, 0x36
        /*007e*/ 	.short	(.L_141 - .L_140)
.L_140:
        /*0080*/ 	.word	0x00000008
.L_141:


//--------------------- .nv.info.elementwise_mul_f32 --------------------------
	.section	.nv.info.elementwise_mul_f32,"",@"SHT_CUDA_INFO"
	.sectionflags	@""
	.align	4


	//----- nvinfo : EIATTR_CUDA_API_VERSION
	.align		4
        /*0000*/ 	.byte	0x04, 0x37
        /*0002*/ 	.short	(.L_143 - .L_142)
.L_142:
        /*0004*/ 	.word	0x00000082


	//----- nvinfo : EIATTR_KPARAM_INFO
	.align		4
.L_143:
        /*0008*/ 	.byte	0x04, 0x17
        /*000a*/ 	.short	(.L_145 - .L_144)
.L_144:
        /*000c*/ 	.word	0x00000000
        /*0010*/ 	.short	0x0003
        /*0012*/ 	.short	0x0018
        /*0014*/ 	.byte	0x00, 0xf0, 0x11, 0x00


	//----- nvinfo : EIATTR_KPARAM_INFO
	.align		4
.L_145:
        /*0018*/ 	.byte	0x04, 0x17
        /*001a*/ 	.short	(.L_147 - .L_146)
.L_146:
        /*001c*/ 	.word	0x00000000
        /*0020*/ 	.short	0x0002
        /*0022*/ 	.short	0x0010
        /*0024*/ 	.byte	0x00, 0xf5, 0x21, 0x00


	//----- nvinfo : EIATTR_KPARAM_INFO
	.align		4
.L_147:
        /*0028*/ 	.byte	0x04, 0x17
        /*002a*/ 	.short	(.L_149 - .L_148)
.L_148:
        /*002c*/ 	.word	0x00000000
        /*0030*/ 	.short	0x0001
        /*0032*/ 	.short	0x0008
        /*0034*/ 	.byte	0x00, 0xf5, 0x21, 0x00


	//----- nvinfo : EIATTR_KPARAM_INFO
	.align		4
.L_149:
        /*0038*/ 	.byte	0x04, 0x17
        /*003a*/ 	.short	(.L_151 - .L_150)
.L_150:
        /*003c*/ 	.word	0x00000000
        /*0040*/ 	.short	0x0000
        /*0042*/ 	.short	0x0000
        /*0044*/ 	.byte	0x00, 0xf5, 0x21, 0x00


	//----- nvinfo : EIATTR_SPARSE_MMA_MASK
	.align		4
.L_151:
        /*0048*/ 	.byte	0x03, 0x50
        /*004a*/ 	.short	0x0000


	//----- nvinfo : EIATTR_MAXREG_COUNT
	.align		4
        /*004c*/ 	.byte	0x03, 0x1b
        /*004e*/ 	.short	0x00ff


	//----- nvinfo : EIATTR_MERCURY_ISA_VERSION
	.align		4
        /*0050*/ 	.byte	0x03, 0x5f
        /*0052*/ 	.short	0x0101


	//----- nvinfo : EIATTR_VRC_CTA_INIT_COUNT
	.align		4
        /*0054*/ 	.byte	0x02, 0x4a
	.zero		1
	.zero		1


	//----- nvinfo : EIATTR_EXIT_INSTR_OFFSETS
	.align		4
        /*0058*/ 	.byte	0x04, 0x1c
        /*005a*/ 	.short	(.L_153 - .L_152)


	//   ....[0]....
.L_152:
        /*005c*/ 	.word	0x00000070


	//   ....[1]....
        /*0060*/ 	.word	0x00000130


	//----- nvinfo : EIATTR_CBANK_PARAM_SIZE
	.align		4
.L_153:
        /*0064*/ 	.byte	0x03, 0x19
        /*0066*/ 	.short	0x001c


	//----- nvinfo : EIATTR_PARAM_CBANK
	.align		4
        /*0068*/ 	.byte	0x04, 0x0a
        /*006a*/ 	.short	(.L_155 - .L_154)
	.align		4
.L_154:
        /*006c*/ 	.word	index@(.nv.constant0.elementwise_mul_f32)
        /*0070*/ 	.short	0x0380
        /*0072*/ 	.short	0x001c


	//----- nvinfo : EIATTR_SW_WAR
	.align		4
.L_155:
        /*0074*/ 	.byte	0x04, 0x36
        /*0076*/ 	.short	(.L_157 - .L_156)
.L_156:
        /*0078*/ 	.word	0x00000008
.L_157:


//--------------------- .nv.info.elementwise_sub_f32 --------------------------
	.section	.nv.info.elementwise_sub_f32,"",@"SHT_CUDA_INFO"
	.sectionflags	@""
	.align	4


	//----- nvinfo : EIATTR_CUDA_API_VERSION
	.align		4
        /*0000*/ 	.byte	0x04, 0x37
        /*0002*/ 	.short	(.L_159 - .L_158)
.L_158:
        /*0004*/ 	.word	0x00000082


	//----- nvinfo : EIATTR_KPARAM_INFO
	.align		4
.L_159:
        /*0008*/ 	.byte	0x04, 0x17
        /*000a*/ 	.short	(.L_161 - .L_160)
.L_160:
        /*000c*/ 	.word	0x00000000
        /*0010*/ 	.short	0x0003
        /*0012*/ 	.short	0x0018
        /*0014*/ 	.byte	0x00, 0xf0, 0x11, 0x00


	//----- nvinfo : EIATTR_KPARAM_INFO
	.align		4
.L_161:
        /*0018*/ 	.byte	0x04, 0x17
        /*001a*/ 	.short	(.L_163 - .L_162)
.L_162:
        /*001c*/ 	.word	0x00000000
        /*0020*/ 	.short	0x0002
        /*0022*/ 	.short	0x0010
        /*0024*/ 	.byte	0x00, 0xf5, 0x21, 0x00


	//----- nvinfo : EIATTR_KPARAM_INFO
	.align		4
.L_163:
        /*0028*/ 	.byte	0x04, 0x17
        /*002a*/ 	.short	(.L_165 - .L_164)
.L_164:
        /*002c*/ 	.word	0x00000000
        /*0030*/ 	.short	0x0001
        /*0032*/ 	.short	0x0008
        /*0034*/ 	.byte	0x00, 0xf5, 0x21, 0x00


	//----- nvinfo : EIATTR_KPARAM_INFO
	.align		4
.L_165:
        /*0038*/ 	.byte	0x04, 0x17
        /*003a*/ 	.short	(.L_167 - .L_166)
.L_166:
        /*003c*/ 	.word	0x00000000
        /*0040*/ 	.short	0x0000
        /*0042*/ 	.short	0x0000
        /*0044*/ 	.byte	0x00, 0xf5, 0x21, 0x00


	//----- nvinfo : EIATTR_SPARSE_MMA_MASK
	.align		4
.L_167:
        /*0048*/ 	.byte	0x03, 0x50
        /*004a*/ 	.short	0x0000


	//----- nvinfo : EIATTR_MAXREG_COUNT
	.align		4
        /*004c*/ 	.byte	0x03, 0x1b
        /*004e*/ 	.short	0x00ff


	//----- nvinfo : EIATTR_MERCURY_ISA_VERSION
	.align		4
        /*0050*/ 	.byte	0x03, 0x5f
        /*0052*/ 	.short	0x0101


	//----- nvinfo : EIATTR_VRC_CTA_INIT_COUNT
	.align		4
        /*0054*/ 	.byte	0x02, 0x4a
	.zero		1
	.zero		1


	//----- nvinfo : EIATTR_EXIT_INSTR_OFFSETS
	.align		4
        /*0058*/ 	.byte	0x04, 0x1c
        /*005a*/ 	.short	(.L_169 - .L_168)


	//   ....[0]....
.L_168:
        /*005c*/ 	.word	0x00000070


	//   ....[1]....
        /*0060*/ 	.word	0x00000130


	//----- nvinfo : EIATTR_CBANK_PARAM_SIZE
	.align		4
.L_169:
        /*0064*/ 	.byte	0x03, 0x19
        /*0066*/ 	.short	0x001c


	//----- nvinfo : EIATTR_PARAM_CBANK
	.align		4
        /*0068*/ 	.byte	0x04, 0x0a
        /*006a*/ 	.short	(.L_171 - .L_170)
	.align		4
.L_170:
        /*006c*/ 	.word	index@(.nv.constant0.elementwise_sub_f32)
        /*0070*/ 	.short	0x0380
        /*0072*/ 	.short	0x001c


	//----- nvinfo : EIATTR_SW_WAR
	.align		4
.L_171:
        /*0074*/ 	.byte	0x04, 0x36
        /*0076*/ 	.short	(.L_173 - .L_172)
.L_172:
        /*0078*/ 	.word	0x00000008
.L_173:


//--------------------- .nv.info.elementwise_add_f32 --------------------------
	.section	.nv.info.elementwise_add_f32,"",@"SHT_CUDA_INFO"
	.sectionflags	@""
	.align	4


	//----- nvinfo : EIATTR_CUDA_API_VERSION
	.align		4
        /*0000*/ 	.byte	0x04, 0x37
        /*0002*/ 	.short	(.L_175 - .L_174)
.L_174:
        /*0004*/ 	.word	0x00000082


	//----- nvinfo : EIATTR_KPARAM_INFO
	.align		4
.L_175:
        /*0008*/ 	.byte	0x04, 0x17
        /*000a*/ 	.short	(.L_177 - .L_176)
.L_176:
        /*000c*/ 	.word	0x00000000
        /*0010*/ 	.short	0x0003
        /*0012*/ 	.short	0x0018
        /*0014*/ 	.byte	0x00, 0xf0, 0x11, 0x00


	//----- nvinfo : EIATTR_KPARAM_INFO
	.align		4
.L_177:
        /*0018*/ 	.byte	0x04, 0x17
        /*001a*/ 	.short	(.L_179 - .L_178)
.L_178:
        /*001c*/ 	.word	0x00000000
        /*0020*/ 	.short	0x0002
        /*0022*/ 	.short	0x0010
        /*0024*/ 	.byte	0x00, 0xf5, 0x21, 0x00


	//----- nvinfo : EIATTR_KPARAM_INFO
	.align		4
.L_179:
        /*0028*/ 	.byte	0x04, 0x17
        /*002a*/ 	.short	(.L_181 - .L_180)
.L_180:
        /*002c*/ 	.word	0x00000000
        /*0030*/ 	.short	0x0001
        /*0032*/ 	.short	0x0008
        /*0034*/ 	.byte	0x00, 0xf5, 0x21, 0x00


	//----- nvinfo : EIATTR_KPARAM_INFO
	.align		4
.L_181:
        /*0038*/ 	.byte	0x04, 0x17
        /*003a*/ 	.short	(.L_183 - .L_182)
.L_182:
        /*003c*/ 	.word	0x00000000
        /*0040*/ 	.short	0x0000
        /*0042*/ 	.short	0x0000
        /*0044*/ 	.byte	0x00, 0xf5, 0x21, 0x00


	//----- nvinfo : EIATTR_SPARSE_MMA_MASK
	.align		4
.L_183:
        /*0048*/ 	.byte	0x03, 0x50
        /*004a*/ 	.short	0x0000


	//----- nvinfo : EIATTR_MAXREG_COUNT
	.align		4
        /*004c*/ 	.byte	0x03, 0x1b
        /*004e*/ 	.short	0x00ff


	//----- nvinfo : EIATTR_MERCURY_ISA_VERSION
	.align		4
        /*0050*/ 	.byte	0x03, 0x5f
        /*0052*/ 	.short	0x0101


	//----- nvinfo : EIATTR_VRC_CTA_INIT_COUNT
	.align		4
        /*0054*/ 	.byte	0x02, 0x4a
	.zero		1
	.zero		1


	//----- nvinfo : EIATTR_EXIT_INSTR_OFFSETS
	.align		4
        /*0058*/ 	.byte	0x04, 0x1c
        /*005a*/ 	.short	(.L_185 - .L_184)


	//   ....[0]....
.L_184:
        /*005c*/ 	.word	0x00000070


	//   ....[1]....
        /*0060*/ 	.word	0x00000130


	//----- nvinfo : EIATTR_CBANK_PARAM_SIZE
	.align		4
.L_185:
        /*0064*/ 	.byte	0x03, 0x19
        /*0066*/ 	.short	0x001c


	//----- nvinfo : EIATTR_PARAM_CBANK
	.align		4
        /*0068*/ 	.byte	0x04, 0x0a
        /*006a*/ 	.short	(.L_187 - .L_186)
	.align		4
.L_186:
        /*006c*/ 	.word	index@(.nv.constant0.elementwise_add_f32)
        /*0070*/ 	.short	0x0380
        /*0072*/ 	.short	0x001c


	//----- nvinfo : EIATTR_SW_WAR
	.align		4
.L_187:
        /*0074*/ 	.byte	0x04, 0x36
        /*0076*/ 	.short	(.L_189 - .L_188)
.L_188:
        /*0078*/ 	.word	0x00000008
.L_189:


//--------------------- .nv.callgraph             --------------------------
	.section	.nv.callgraph,"",@"SHT_CUDA_CALLGRAPH"
	.align	4
	.sectionentsize	8
	.align		4
        /*0000*/ 	.word	0x00000000
	.align		4
        /*0004*/ 	.word	0xffffffff
	.align		4
        /*0008*/ 	.word	0x00000000
	.align		4
        /*000c*/ 	.word	0xfffffffe
	.align		4
        /*0010*/ 	.word	0x00000000
	.align		4
        /*0014*/ 	.word	0xfffffffd
	.align		4
        /*0018*/ 	.word	0x00000000
	.align		4
        /*001c*/ 	.word	0xfffffffc


//--------------------- .text.reduce_sum_f32      --------------------------
	.section	.text.reduce_sum_f32,"ax",@progbits
	.align	128
        .global         reduce_sum_f32
        .type           reduce_sum_f32,@function
        .size           reduce_sum_f32,(.L_x_46 - reduce_sum_f32)
        .other          reduce_sum_f32,@"STO_CUDA_ENTRY STV_DEFAULT"
reduce_sum_f32:
.text.reduce_sum_f32:
[----:B------:R-:W-:Y:S01]  /*0000*/  LDC R1, c[0x0][0x37c] ;  /* 0x0000df00ff017b82 */ /* 0x000fe20000000800 */
[----:B------:R-:W0:Y:S07]  /*0010*/  S2R R7, SR_TID.X ;  /* 0x0000000000077919 */ /* 0x000e2e0000002100 */
[----:B------:R-:W0:Y:S01]  /*0020*/  S2UR UR4, SR_CTAID.X ;  /* 0x00000000000479c3 */ /* 0x000e220000002500 */
[----:B------:R-:W1:Y:S01]  /*0030*/  LDCU UR5, c[0x0][0x390] ;  /* 0x00007200ff0577ac */ /* 0x000e620008000800 */
[----:B------:R-:W-:Y:S01]  /*0040*/  IMAD.MOV.U32 R0, RZ, RZ, RZ ;  /* 0x000000ffff007224 */ /* 0x000fe200078e00ff */
[----:B------:R-:W2:Y:S05]  /*0050*/  LDCU.64 UR6, c[0x0][0x358] ;  /* 0x00006b00ff0677ac */ /* 0x000eaa0008000a00 */
[----:B------:R-:W0:Y:S02]  /*0060*/  LDC R6, c[0x0][0x360] ;  /* 0x0000d800ff067b82 */ /* 0x000e240000000800 */
[----:B0-----:R-:W-:-:S05]  /*0070*/  IMAD R5, R6, UR4, R7 ;  /* 0x0000000406057c24 */ /* 0x001fca000f8e0207 */
[----:B-1----:R-:W-:-:S13]  /*0080*/  ISETP.GE.AND P0, PT, R5, UR5, PT ;  /* 0x0000000505007c0c */ /* 0x002fda000bf06270 */
[----:B------:R-:W0:Y:S02]  /*0090*/  @!P0 LDC.64 R2, c[0x0][0x380] ;  /* 0x0000e000ff028b82 */ /* 0x000e240000000a00 */
[----:B0-----:R-:W-:-:S05]  /*00a0*/  @!P0 IMAD.WIDE R2, R5, 0x4, R2 ;  /* 0x0000000405028825 */ /* 0x001fca00078e0202 */
[----:B--2---:R-:W2:Y:S01]  /*00b0*/  @!P0 LDG.E R0, desc[UR6][R2.64] ;  /* 0x0000000602008981 */ /* 0x004ea2000c1e1900 */
[----:B------:R-:W0:Y:S01]  /*00c0*/  S2UR UR5, SR_CgaCtaId ;  /* 0x00000000000579c3 */ /* 0x000e220000008800 */
[----:B------:R-:W-:Y:S01]  /*00d0*/  UMOV UR4, 0x400 ;  /* 0x0000040000047882 */ /* 0x000fe20000000000 */
[----:B------:R-:W-:Y:S02]  /*00e0*/  ISETP.GE.U32.AND P0, PT, R6, 0x2, PT ;  /* 0x000000020600780c */ /* 0x000fe40003f06070 */
[----:B------:R-:W-:Y:S01]  /*00f0*/  ISETP.NE.AND P1, PT, R7, RZ, PT ;  /* 0x000000ff0700720c */ /* 0x000fe20003f25270 */
[----:B0-----:R-:W-:-:S06]  /*0100*/  ULEA UR4, UR5, UR4, 0x18 ;  /* 0x0000000405047291 */ /* 0x001fcc000f8ec0ff */
[----:B------:R-:W-:-:S05]  /*0110*/  LEA R5, R7, UR4, 0x2 ;  /* 0x0000000407057c11 */ /* 0x000fca000f8e10ff */
[----:B--2---:R0:W-:Y:S01]  /*0120*/  STS [R5], R0 ;  /* 0x0000000005007388 */ /* 0x0041e20000000800 */
[----:B------:R-:W-:Y:S06]  /*0130*/  BAR.SYNC.DEFER_BLOCKING 0x0 ;  /* 0x0000000000007b1d */ /* 0x000fec0000010000 */
[----:B------:R-:W-:Y:S05]  /*0140*/  @!P0 BRA `(.L_x_0) ;  /* 0x00000000003c8947 */ /* 0x000fea0003800000 */
[----:B0-----:R-:W-:-:S07]  /*0150*/  IMAD.MOV.U32 R0, RZ, RZ, 0x1 ;  /* 0x00000001ff007424 */ /* 0x001fce00078e00ff */
.L_x_1:
[----:B------:R-:W-:Y:S02]  /*0160*/  SHF.L.U32 R9, R0, 0x1, RZ ;  /* 0x0000000100097819 */ /* 0x000fe400000006ff */
[----:B------:R-:W-:-:S03]  /*0170*/  IADD3 R3, PT, PT, R7, R0, RZ ;  /* 0x0000000007037210 */ /* 0x000fc60007ffe0ff */
[----:B------:R-:W-:-:S05]  /*0180*/  VIADD R2, R9, 0x3ff ;  /* 0x000003ff09027836 */ /* 0x000fca0000000000 */
[----:B------:R-:W-:-:S04]  /*0190*/  LOP3.LUT P0, RZ, R2, R7, RZ, 0xc0, !PT ;  /* 0x0000000702ff7212 */ /* 0x000fc8000780c0ff */
[----:B------:R-:W-:-:S13]  /*01a0*/  ISETP.GE.U32.OR P0, PT, R3, R6, P0 ;  /* 0x000000060300720c */ /* 0x000fda0000706470 */
[----:B------:R-:W-:Y:S01]  /*01b0*/  @!P0 IMAD R2, R0, 0x4, R5 ;  /* 0x0000000400028824 */ /* 0x000fe200078e0205 */
[----:B------:R-:W-:Y:S01]  /*01c0*/  @!P0 LDS R3, [R5] ;  /* 0x0000000005038984 */ /* 0x000fe20000000800 */
[----:B------:R-:W-:-:S04]  /*01d0*/  MOV R0, R9 ;  /* 0x0000000900007202 */ /* 0x000fc80000000f00 */
[----:B------:R-:W0:Y:S02]  /*01e0*/  @!P0 LDS R2, [R2] ;  /* 0x0000000002028984 */ /* 0x000e240000000800 */
[----:B0-----:R-:W-:-:S05]  /*01f0*/  @!P0 FADD R4, R2, R3 ;  /* 0x0000000302048221 */ /* 0x001fca0000000000 */
[----:B------:R1:W-:Y:S01]  /*0200*/  @!P0 STS [R5], R4 ;  /* 0x0000000405008388 */ /* 0x0003e20000000800 */
[----:B------:R-:W-:Y:S01]  /*0210*/  BAR.SYNC.DEFER_BLOCKING 0x0 ;  /* 0x0000000000007b1d */ /* 0x000fe20000010000 */
[----:B------:R-:W-:-:S13]  /*0220*/  ISETP.GE.U32.AND P0, PT, R9, R6, PT ;  /* 0x000000060900720c */ /* 0x000fda0003f06070 */
[----:B-1----:R-:W-:Y:S05]  /*0230*/  @!P0 BRA `(.L_x_1) ;  /* 0xfffffffc00c88947 */ /* 0x002fea000383ffff */
.L_x_0:
[----:B------:R-:W-:Y:S05]  /*0240*/  @P1 EXIT ;  /* 0x000000000000194d */ /* 0x000fea0003800000 */
[----:B------:R-:W1:Y:S01]  /*0250*/  S2UR UR5, SR_CgaCtaId ;  /* 0x00000000000579c3 */ /* 0x000e620000008800 */
[----:B------:R-:W-:-:S07]  /*0260*/  UMOV UR4, 0x400 ;  /* 0x0000040000047882 */ /* 0x000fce0000000000 */
[----:B------:R-:W2:Y:S01]  /*0270*/  LDC.64 R2, c[0x0][0x388] ;  /* 0x0000e200ff027b82 */ /* 0x000ea20000000a00 */
[----:B-1----:R-:W-:-:S09]  /*0280*/  ULEA UR4, UR5, UR4, 0x18 ;  /* 0x0000000405047291 */ /* 0x002fd2000f8ec0ff */
[----:B0-----:R-:W2:Y:S04]  /*0290*/  LDS R5, [UR4] ;  /* 0x00000004ff057984 */ /* 0x001ea80008000800 */
[----:B--2---:R-:W-:Y:S01]  /*02a0*/  REDG.E.ADD.F32.FTZ.RN.STRONG.GPU desc[UR6][R2.64], R5 ;  /* 0x00000005020079a6 */ /* 0x004fe2000c12f306 */
[----:B------:R-:W-:Y:S05]  /*02b0*/  EXIT ;  /* 0x000000000000794d */ /* 0x000fea0003800000 */
.L_x_2:
[----:B------:R-:W-:-:S00]  /*02c0*/  BRA `(.L_x_2) ;  /* 0xfffffffc00fc7947 */ /* 0x000fc0000383ffff */
[----:B------:R-:W-:-:S00]  /*02d0*/  NOP ;  /* 0x0000000000007918 */ /* 0x000fc00000000000 */
        /* <DEDUP_REMOVED lines=10> */
.L_x_46:


//--------------------- .text.relu_f32            --------------------------
	.section	.text.relu_f32,"ax",@progbits
	.align	128
        .global         relu_f32
        .type           relu_f32,@function
        .size           relu_f32,(.L_x_47 - relu_f32)
        .other          relu_f32,@"STO_CUDA_ENTRY STV_DEFAULT"
relu_f32:
.text.relu_f32:
[----:B------:R-:W-:Y:S01]  /*0000*/  LDC R1, c[0x0][0x37c] ;  /* 0x0000df00ff017b82 */ /* 0x000fe20000000800 */
[----:B------:R-:W0:Y:S07]  /*0010*/  S2R R0, SR_TID.X ;  /* 0x0000000000007919 */ /* 0x000e2e0000002100 */
[----:B------:R-:W0:Y:S01]  /*0020*/  S2UR UR4, SR_CTAID.X ;  /* 0x00000000000479c3 */ /* 0x000e220000002500 */
[----:B------:R-:W1:Y:S07]  /*0030*/  LDCU UR5, c[0x0][0x390] ;  /* 0x00007200ff0577ac */ /* 0x000e6e0008000800 */
[----:B------:R-:W0:Y:S02]  /*0040*/  LDC R7, c[0x0][0x360] ;  /* 0x0000d800ff077b82 */ /* 0x000e240000000800 */
[----:B0-----:R-:W-:-:S05]  /*0050*/  IMAD R7, R7, UR4, R0 ;  /* 0x0000000407077c24 */ /* 0x001fca000f8e0200 */
[----:B-1----:R-:W-:-:S13]  /*0060*/  ISETP.GE.AND P0, PT, R7, UR5, PT ;  /* 0x0000000507007c0c */ /* 0x002fda000bf06270 */
[----:B------:R-:W-:Y:S05]  /*0070*/  @P0 EXIT ;  /* 0x000000000000094d */ /* 0x000fea0003800000 */
[----:B------:R-:W0:Y:S01]  /*0080*/  LDC.64 R2, c[0x0][0x380] ;  /* 0x0000e000ff027b82 */ /* 0x000e220000000a00 */
[----:B------:R-:W1:Y:S07]  /*0090*/  LDCU.64 UR4, c[0x0][0x358] ;  /* 0x00006b00ff0477ac */ /* 0x000e6e0008000a00 */
[----:B------:R-:W2:Y:S01]  /*00a0*/  LDC.64 R4, c[0x0][0x388] ;  /* 0x0000e200ff047b82 */ /* 0x000ea20000000a00 */
[----:B0-----:R-:W-:-:S06]  /*00b0*/  IMAD.WIDE R2, R7, 0x4, R2 ;  /* 0x0000000407027825 */ /* 0x001fcc00078e0202 */
[----:B-1----:R-:W3:Y:S01]  /*00c0*/  LDG.E R2, desc[UR4][R2.64] ;  /* 0x0000000402027981 */ /* 0x002ee2000c1e1900 */
[----:B--2---:R-:W-:Y:S01]  /*00d0*/  IMAD.WIDE R4, R7, 0x4, R4 ;  /* 0x0000000407047825 */ /* 0x004fe200078e0204 */
[----:B---3--:R-:W-:-:S05]  /*00e0*/  FMNMX R7, RZ, R2, !PT ;  /* 0x00000002ff077209 */ /* 0x008fca0007800000 */
[----:B------:R-:W-:Y:S01]  /*00f0*/  STG.E desc[UR4][R4.64], R7 ;  /* 0x0000000704007986 */ /* 0x000fe2000c101904 */
[----:B------:R-:W-:Y:S05]  /*0100*/  EXIT ;  /* 0x000000000000794d */ /* 0x000fea0003800000 */
.L_x_3:
        /* <DEDUP_REMOVED lines=15> */
.L_x_47:


//--------------------- .text.batch_normalize_f32 --------------------------
	.section	.text.batch_normalize_f32,"ax",@progbits
	.align	128
        .global         batch_normalize_f32
        .type           batch_normalize_f32,@function
        .size           batch_normalize_f32,(.L_x_44 - batch_normalize_f32)
        .other          batch_normalize_f32,@"STO_CUDA_ENTRY STV_DEFAULT"
batch_normalize_f32:
.text.batch_normalize_f32:
        /* <DEDUP_REMOVED lines=9> */
[----:B------:R-:W0:Y:S01]  /*0090*/  LDCU.64 UR4, c[0x0][0x358] ;  /* 0x00006b00ff0477ac */ /* 0x000e220008000a00 */
[----:B------:R-:W1:Y:S06]  /*00a0*/  LDCU UR6, c[0x0][0x3a0] ;  /* 0x00007400ff0677ac */ /* 0x000e6c0008000800 */
[----:B------:R-:W2:Y:S08]  /*00b0*/  LDC.64 R2, c[0x0][0x380] ;  /* 0x0000e000ff027b82 */ /* 0x000eb00000000a00 */
[----:B------:R-:W3:Y:S01]  /*00c0*/  LDC.64 R6, c[0x0][0x390] ;  /* 0x0000e400ff067b82 */ /* 0x000ee20000000a00 */
[----:B0-----:R-:W1:Y:S01]  /*00d0*/  LDG.E R8, desc[UR4][R8.64] ;  /* 0x0000000408087981 */ /* 0x001e62000c1e1900 */
[----:B--2---:R-:W-:-:S05]  /*00e0*/  IMAD.WIDE R2, R4, 0x4, R2 ;  /* 0x0000000404027825 */ /* 0x004fca00078e0202 */
[----:B------:R1:W2:Y:S04]  /*00f0*/  LDG.E R0, desc[UR4][R2.64] ;  /* 0x0000000402007981 */ /* 0x0002a8000c1e1900 */
[----:B---3--:R-:W2:Y:S01]  /*0100*/  LDG.E R7, desc[UR4][R6.64] ;  /* 0x0000000406077981 */ /* 0x008ea2000c1e1900 */
[----:B-1----:R-:W-:-:S04]  /*0110*/  FADD R2, R8, UR6 ;  /* 0x0000000608027e21 */ /* 0x002fc80008000000 */
[----:B------:R-:W-:Y:S01]  /*0120*/  VIADD R10, R2, 0xf3000000 ;  /* 0xf3000000020a7836 */ /* 0x000fe20000000000 */
[----:B------:R0:W1:Y:S04]  /*0130*/  MUFU.RSQ R5, R2 ;  /* 0x0000000200057308 */ /* 0x0000680000001400 */
[----:B------:R-:W-:Y:S01]  /*0140*/  ISETP.GT.U32.AND P0, PT, R10, 0x727fffff, PT ;  /* 0x727fffff0a00780c */ /* 0x000fe20003f04070 */
[----:B--2---:R-:W-:-:S12]  /*0150*/  FADD R0, R0, -R7 ;  /* 0x8000000700007221 */ /* 0x004fd80000000000 */
[----:B01----:R-:W-:Y:S05]  /*0160*/  @!P0 BRA `(.L_x_4) ;  /* 0x0000000000108947 */ /* 0x003fea0003800000 */
[----:B------:R-:W-:-:S07]  /*0170*/  MOV R7, 0x190 ;  /* 0x0000019000077802 */ /* 0x000fce0000000f00 */
[----:B------:R-:W-:Y:S05]  /*0180*/  CALL.REL.NOINC `($__internal_0_$__cuda_sm20_sqrt_rn_f32_slowpath) ;  /* 0x00000000005c7944 */ /* 0x000fea0003c00000 */
[----:B------:R-:W-:Y:S01]  /*0190*/  IMAD.MOV.U32 R3, RZ, RZ, R5 ;  /* 0x000000ffff037224 */ /* 0x000fe200078e0005 */
[----:B------:R-:W-:Y:S06]  /*01a0*/  BRA `(.L_x_5) ;  /* 0x0000000000107947 */ /* 0x000fec0003800000 */
.L_x_4:
[----:B------:R-:W-:Y:S01]  /*01b0*/  FMUL.FTZ R3, R2, R5 ;  /* 0x0000000502037220 */ /* 0x000fe20000410000 */
[----:B------:R-:W-:-:S03]  /*01c0*/  FMUL.FTZ R5, R5, 0.5 ;  /* 0x3f00000005057820 */ /* 0x000fc60000410000 */
[----:B------:R-:W-:-:S04]  /*01d0*/  FFMA R2, -R3, R3, R2 ;  /* 0x0000000303027223 */ /* 0x000fc80000000102 */
[----:B------:R-:W-:-:S07]  /*01e0*/  FFMA R3, R2, R5, R3 ;  /* 0x0000000502037223 */ /* 0x000fce0000000003 */
.L_x_5:
[----:B------:R-:W0:Y:S01]  /*01f0*/  MUFU.RCP R2, R3 ;  /* 0x0000000300027308 */ /* 0x000e220000001000 */
[----:B------:R-:W-:Y:S07]  /*0200*/  BSSY.RECONVERGENT B0, `(.L_x_6) ;  /* 0x000000b000007945 */ /* 0x000fee0003800200 */
[----:B------:R-:W1:Y:S01]  /*0210*/  FCHK P0, R0, R3 ;  /* 0x0000000300007302 */ /* 0x000e620000000000 */
[----:B0-----:R-:W-:-:S04]  /*0220*/  FFMA R5, R2, -R3, 1 ;  /* 0x3f80000002057423 */ /* 0x001fc80000000803 */
[----:B------:R-:W-:-:S04]  /*0230*/  FFMA R5, R2, R5, R2 ;  /* 0x0000000502057223 */ /* 0x000fc80000000002 */
[----:B------:R-:W-:-:S04]  /*0240*/  FFMA R2, R0, R5, RZ ;  /* 0x0000000500027223 */ /* 0x000fc800000000ff */
[----:B------:R-:W-:-:S04]  /*0250*/  FFMA R6, R2, -R3, R0 ;  /* 0x8000000302067223 */ /* 0x000fc80000000000 */
[----:B------:R-:W-:Y:S01]  /*0260*/  FFMA R7, R5, R6, R2 ;  /* 0x0000000605077223 */ /* 0x000fe20000000002 */
[----:B-1----:R-:W-:Y:S06]  /*0270*/  @!P0 BRA `(.L_x_7) ;  /* 0x00000000000c8947 */ /* 0x002fec0003800000 */
[----:B------:R-:W-:-:S07]  /*0280*/  MOV R2, 0x2a0 ;  /* 0x000002a000027802 */ /* 0x000fce0000000f00 */
[----:B------:R-:W-:Y:S05]  /*0290*/  CALL.REL.NOINC `($__internal_1_$__cuda_sm3x_div_rn_noftz_f32_slowpath) ;  /* 0x0000000000787944 */ /* 0x000fea0003c00000 */
[----:B------:R-:W-:-:S07]  /*02a0*/  IMAD.MOV.U32 R7, RZ, RZ, R0 ;  /* 0x000000ffff077224 */ /* 0x000fce00078e0000 */
.L_x_7:
[----:B------:R-:W-:Y:S05]  /*02b0*/  BSYNC.RECONVERGENT B0 ;  /* 0x0000000000007941 */ /* 0x000fea0003800200 */
.L_x_6:
[----:B------:R-:W0:Y:S02]  /*02c0*/  LDC.64 R2, c[0x0][0x388] ;  /* 0x0000e200ff027b82 */ /* 0x000e240000000a00 */
[----:B0-----:R-:W-:-:S05]  /*02d0*/  IMAD.WIDE R4, R4, 0x4, R2 ;  /* 0x0000000404047825 */ /* 0x001fca00078e0202 */
[----:B------:R-:W-:Y:S01]  /*02e0*/  STG.E desc[UR4][R4.64], R7 ;  /* 0x0000000704007986 */ /* 0x000fe2000c101904 */
[----:B------:R-:W-:Y:S05]  /*02f0*/  EXIT ;  /* 0x000000000000794d */ /* 0x000fea0003800000 */
        .weak           $__internal_0_$__cuda_sm20_sqrt_rn_f32_slowpath
        .type           $__internal_0_$__cuda_sm20_sqrt_rn_f32_slowpath,@function
        .size           $__internal_0_$__cuda_sm20_sqrt_rn_f32_slowpath,($__internal_1_$__cuda_sm3x_div_rn_noftz_f32_slowpath - $__internal_0_$__cuda_sm20_sqrt_rn_f32_slowpath)
$__internal_0_$__cuda_sm20_sqrt_rn_f32_slowpath:
[----:B------:R-:W-:-:S13]  /*0300*/  LOP3.LUT P0, RZ, R2, 0x7fffffff, RZ, 0xc0, !PT ;  /* 0x7fffffff02ff7812 */ /* 0x000fda000780c0ff */
[----:B------:R-:W-:Y:S01]  /*0310*/  @!P0 IMAD.MOV.U32 R3, RZ, RZ, R2 ;  /* 0x000000ffff038224 */ /* 0x000fe200078e0002 */
[----:B------:R-:W-:Y:S06]  /*0320*/  @!P0 BRA `(.L_x_8) ;  /* 0x0000000000448947 */ /* 0x000fec0003800000 */
[----:B------:R-:W-:-:S13]  /*0330*/  FSETP.GEU.FTZ.AND P0, PT, R2, RZ, PT ;  /* 0x000000ff0200720b */ /* 0x000fda0003f1e000 */
[----:B------:R-:W-:Y:S01]  /*0340*/  @!P0 IMAD.MOV.U32 R3, RZ, RZ, 0x7fffffff ;  /* 0x7fffffffff038424 */ /* 0x000fe200078e00ff */
[----:B------:R-:W-:Y:S06]  /*0350*/  @!P0 BRA `(.L_x_8) ;  /* 0x0000000000388947 */ /* 0x000fec0003800000 */
[----:B------:R-:W-:-:S13]  /*0360*/  FSETP.GTU.FTZ.AND P0, PT, |R2|, +INF , PT ;  /* 0x7f8000000200780b */ /* 0x000fda0003f1c200 */
[----:B------:R-:W-:Y:S01]  /*0370*/  @P0 FADD.FTZ R3, R2, 1 ;  /* 0x3f80000002030421 */ /* 0x000fe20000010000 */
[----:B------:R-:W-:Y:S06]  /*0380*/  @P0 BRA `(.L_x_8) ;  /* 0x00000000002c0947 */ /* 0x000fec0003800000 */
[----:B------:R-:W-:-:S13]  /*0390*/  FSETP.NEU.FTZ.AND P0, PT, |R2|, +INF , PT ;  /* 0x7f8000000200780b */ /* 0x000fda0003f1d200 */
[----:B------:R-:W-:Y:S01]  /*03a0*/  @!P0 MOV R3, R2 ;  /* 0x0000000200038202 */ /* 0x000fe20000000f00 */
[----:B------:R-:W-:Y:S06]  /*03b0*/  @!P0 BRA `(.L_x_8) ;  /* 0x0000000000208947 */ /* 0x000fec0003800000 */
[----:B------:R-:W-:-:S04]  /*03c0*/  FFMA R2, R2, 1.84467440737095516160e+19, RZ ;  /* 0x5f80000002027823 */ /* 0x000fc800000000ff */
[----:B------:R-:W0:Y:S02]  /*03d0*/  MUFU.RSQ R3, R2 ;  /* 0x0000000200037308 */ /* 0x000e240000001400 */
[----:B0-----:R-:W-:Y:S01]  /*03e0*/  FMUL.FTZ R5, R2, R3 ;  /* 0x0000000302057220 */ /* 0x001fe20000410000 */
[----:B------:R-:W-:-:S03]  /*03f0*/  FMUL.FTZ R3, R3, 0.5 ;  /* 0x3f00000003037820 */ /* 0x000fc60000410000 */
[----:B------:R-:W-:-:S04]  /*0400*/  FADD.FTZ R6, -R5, -RZ ;  /* 0x800000ff05067221 */ /* 0x000fc80000010100 */
[----:B------:R-:W-:-:S04]  /*0410*/  FFMA R6, R5, R6, R2 ;  /* 0x0000000605067223 */ /* 0x000fc80000000002 */
[----:B------:R-:W-:-:S04]  /*0420*/  FFMA R3, R6, R3, R5 ;  /* 0x0000000306037223 */ /* 0x000fc80000000005 */
[----:B------:R-:W-:-:S07]  /*0430*/  FMUL.FTZ R3, R3, 2.3283064365386962891e-10 ;  /* 0x2f80000003037820 */ /* 0x000fce0000410000 */
.L_x_8:
[----:B------:R-:W-:Y:S02]  /*0440*/  IMAD.MOV.U32 R5, RZ, RZ, R3 ;  /* 0x000000ffff057224 */ /* 0x000fe400078e0003 */
[----:B------:R-:W-:Y:S02]  /*0450*/  IMAD.MOV.U32 R2, RZ, RZ, R7 ;  /* 0x000000ffff027224 */ /* 0x000fe400078e0007 */
[----:B------:R-:W-:-:S04]  /*0460*/  IMAD.MOV.U32 R3, RZ, RZ, 0x0 ;  /* 0x00000000ff037424 */ /* 0x000fc800078e00ff */
[----:B------:R-:W-:Y:S05]  /*0470*/  RET.REL.NODEC R2 `(batch_normalize_f32) ;  /* 0xfffffff802e07950 */ /* 0x000fea0003c3ffff */
        .weak           $__internal_1_$__cuda_sm3x_div_rn_noftz_f32_slowpath
        .type           $__internal_1_$__cuda_sm3x_div_rn_noftz_f32_slowpath,@function
        .size           $__internal_1_$__cuda_sm3x_div_rn_noftz_f32_slowpath,(.L_x_44 - $__internal_1_$__cuda_sm3x_div_rn_noftz_f32_slowpath)
$__internal_1_$__cuda_sm3x_div_rn_noftz_f32_slowpath:
[----:B------:R-:W-:Y:S01]  /*0480*/  SHF.R.U32.HI R6, RZ, 0x17, R3 ;  /* 0x00000017ff067819 */ /* 0x000fe20000011603 */
[----:B------:R-:W-:Y:S01]  /*0490*/  BSSY.RECONVERGENT B1, `(.L_x_9) ;  /* 0x0000063000017945 */ /* 0x000fe20003800200 */
[--C-:B------:R-:W-:Y:S02]  /*04a0*/  SHF.R.U32.HI R5, RZ, 0x17, R0.reuse ;  /* 0x00000017ff057819 */ /* 0x100fe40000011600 */
[----:B------:R-:W-:Y:S01]  /*04b0*/  LOP3.LUT R10, R6, 0xff, RZ, 0xc0, !PT ;  /* 0x000000ff060a7812 */ /* 0x000fe200078ec0ff */
[----:B------:R-:W-:Y:S01]  /*04c0*/  IMAD.MOV.U32 R6, RZ, RZ, R0 ;  /* 0x000000ffff067224 */ /* 0x000fe200078e0000 */
[----:B------:R-:W-:-:S03]  /*04d0*/  LOP3.LUT R5, R5, 0xff, RZ, 0xc0, !PT ;  /* 0x000000ff05057812 */ /* 0x000fc600078ec0ff */
[----:B------:R-:W-:Y:S01]  /*04e0*/  VIADD R9, R10, 0xffffffff ;  /* 0xffffffff0a097836 */ /* 0x000fe20000000000 */
[----:B------:R-:W-:-:S04]  /*04f0*/  IADD3 R8, PT, PT, R5, -0x1, RZ ;  /* 0xffffffff05087810 */ /* 0x000fc80007ffe0ff */
[----:B------:R-:W-:-:S04]  /*0500*/  ISETP.GT.U32.AND P0, PT, R9, 0xfd, PT ;  /* 0x000000fd0900780c */ /* 0x000fc80003f04070 */
[----:B------:R-:W-:-:S13]  /*0510*/  ISETP.GT.U32.OR P0, PT, R8, 0xfd, P0 ;  /* 0x000000fd0800780c */ /* 0x000fda0000704470 */
[----:B------:R-:W-:Y:S01]  /*0520*/  @!P0 IMAD.MOV.U32 R7, RZ, RZ, RZ ;  /* 0x000000ffff078224 */ /* 0x000fe200078e00ff */
[----:B------:R-:W-:Y:S06]  /*0530*/  @!P0 BRA `(.L_x_10) ;  /* 0x00000000005c8947 */ /* 0x000fec0003800000 */
[----:B------:R-:W-:Y:S02]  /*0540*/  FSETP.GTU.FTZ.AND P1, PT, |R3|, +INF , PT ;  /* 0x7f8000000300780b */ /* 0x000fe40003f3c200 */
[----:B------:R-:W-:-:S04]  /*0550*/  FSETP.GTU.FTZ.AND P0, PT, |R0|, +INF , PT ;  /* 0x7f8000000000780b */ /* 0x000fc80003f1c200 */
[----:B------:R-:W-:-:S13]  /*0560*/  PLOP3.LUT P0, PT, P0, P1, PT, 0xf8, 0x8f ;  /* 0x00000000008f781c */ /* 0x000fda0000703f70 */
[----:B------:R-:W-:Y:S05]  /*0570*/  @P0 BRA `(.L_x_11) ;  /* 0x00000004004c0947 */ /* 0x000fea0003800000 */
[----:B------:R-:W-:-:S13]  /*0580*/  LOP3.LUT P0, RZ, R3, 0x7fffffff, R6, 0xc8, !PT ;  /* 0x7fffffff03ff7812 */ /* 0x000fda000780c806 */
[----:B------:R-:W-:Y:S05]  /*0590*/  @!P0 BRA `(.L_x_12) ;  /* 0x00000004003c8947 */ /* 0x000fea0003800000 */
[C---:B------:R-:W-:Y:S02]  /*05a0*/  FSETP.NEU.FTZ.AND P2, PT, |R0|.reuse, +INF , PT ;  /* 0x7f8000000000780b */ /* 0x040fe40003f5d200 */
[----:B------:R-:W-:Y:S02]  /*05b0*/  FSETP.NEU.FTZ.AND P1, PT, |R3|, +INF , PT ;  /* 0x7f8000000300780b */ /* 0x000fe40003f3d200 */
[----:B------:R-:W-:-:S11]  /*05c0*/  FSETP.NEU.FTZ.AND P0, PT, |R0|, +INF , PT ;  /* 0x7f8000000000780b */ /* 0x000fd60003f1d200 */
[----:B------:R-:W-:Y:S05]  /*05d0*/  @!P1 BRA !P2, `(.L_x_12) ;  /* 0x00000004002c9947 */ /* 0x000fea0005000000 */
[----:B------:R-:W-:-:S04]  /*05e0*/  LOP3.LUT P2, RZ, R6, 0x7fffffff, RZ, 0xc0, !PT ;  /* 0x7fffffff06ff7812 */ /* 0x000fc8000784c0ff */
[----:B------:R-:W-:-:S13]  /*05f0*/  PLOP3.LUT P1, PT, P1, P2, PT, 0x2f, 0xf2 ;  /* 0x0000000000f2781c */ /* 0x000fda0000f24577 */
[----:B------:R-:W-:Y:S05]  /*0600*/  @P1 BRA `(.L_x_13) ;  /* 0x0000000400181947 */ /* 0x000fea0003800000 */
[----:B------:R-:W-:-:S04]  /*0610*/  LOP3.LUT P1, RZ, R3, 0x7fffffff, RZ, 0xc0, !PT ;  /* 0x7fffffff03ff7812 */ /* 0x000fc8000782c0ff */
[----:B------:R-:W-:-:S13]  /*0620*/  PLOP3.LUT P0, PT, P0, P1, PT, 0x2f, 0xf2 ;  /* 0x0000000000f2781c */ /* 0x000fda0000702577 */
[----:B------:R-:W-:Y:S05]  /*0630*/  @P0 BRA `(.L_x_14) ;  /* 0x0000000400000947 */ /* 0x000fea0003800000 */
[----:B------:R-:W-:Y:S02]  /*0640*/  ISETP.GE.AND P0, PT, R8, RZ, PT ;  /* 0x000000ff0800720c */ /* 0x000fe40003f06270 */
[----:B------:R-:W-:-:S11]  /*0650*/  ISETP.GE.AND P1, PT, R9, RZ, PT ;  /* 0x000000ff0900720c */ /* 0x000fd60003f26270 */
[----:B------:R-:W-:Y:S02]  /*0660*/  @P0 IMAD.MOV.U32 R7, RZ, RZ, RZ ;  /* 0x000000ffff070224 */ /* 0x000fe400078e00ff */
[----:B------:R-:W-:Y:S01]  /*0670*/  @!P0 FFMA R6, R0, 1.84467440737095516160e+19, RZ ;  /* 0x5f80000000068823 */ /* 0x000fe200000000ff */
[----:B------:R-:W-:Y:S02]  /*0680*/  @!P0 IMAD.MOV.U32 R7, RZ, RZ, -0x40 ;  /* 0xffffffc0ff078424 */ /* 0x000fe400078e00ff */
[----:B------:R-:W-:-:S03]  /*0690*/  @!P1 FFMA R3, R3, 1.84467440737095516160e+19, RZ ;  /* 0x5f80000003039823 */ /* 0x000fc600000000ff */
[----:B------:R-:W-:-:S07]  /*06a0*/  @!P1 IADD3 R7, PT, PT, R7, 0x40, RZ ;  /* 0x0000004007079810 */ /* 0x000fce0007ffe0ff */
.L_x_10:
[----:B------:R-:W-:Y:S01]  /*06b0*/  LEA R0, R10, 0xc0800000, 0x17 ;  /* 0xc08000000a007811 */ /* 0x000fe200078eb8ff */
[----:B------:R-:W-:Y:S01]  /*06c0*/  VIADD R5, R5, 0xffffff81 ;  /* 0xffffff8105057836 */ /* 0x000fe20000000000 */
[----:B------:R-:W-:Y:S03]  /*06d0*/  BSSY.RECONVERGENT B2, `(.L_x_15) ;  /* 0x0000035000027945 */ /* 0x000fe60003800200 */
[----:B------:R-:W-:Y:S02]  /*06e0*/  IMAD.IADD R3, R3, 0x1, -R0 ;  /* 0x0000000103037824 */ /* 0x000fe400078e0a00 */
[----:B------:R-:W-:Y:S02]  /*06f0*/  IMAD R0, R5, -0x800000, R6 ;  /* 0xff80000005007824 */ /* 0x000fe400078e0206 */
[----:B------:R-:W0:Y:S01]  /*0700*/  MUFU.RCP R8, R3 ;  /* 0x0000000300087308 */ /* 0x000e220000001000 */
[----:B------:R-:W-:-:S04]  /*0710*/  FADD.FTZ R9, -R3, -RZ ;  /* 0x800000ff03097221 */ /* 0x000fc80000010100 */
[----:B0-----:R-:W-:-:S04]  /*0720*/  FFMA R11, R8, R9, 1 ;  /* 0x3f800000080b7423 */ /* 0x001fc80000000009 */
[----:B------:R-:W-:-:S04]  /*0730*/  FFMA R13, R8, R11, R8 ;  /* 0x0000000b080d7223 */ /* 0x000fc80000000008 */
[----:B------:R-:W-:-:S04]  /*0740*/  FFMA R6, R0, R13, RZ ;  /* 0x0000000d00067223 */ /* 0x000fc800000000ff */
[----:B------:R-:W-:-:S04]  /*0750*/  FFMA R11, R9, R6, R0 ;  /* 0x00000006090b7223 */ /* 0x000fc80000000000 */
[----:B------:R-:W-:Y:S01]  /*0760*/  FFMA R8, R13, R11, R6 ;  /* 0x0000000b0d087223 */ /* 0x000fe20000000006 */
[----:B------:R-:W-:-:S03]  /*0770*/  IADD3 R6, PT, PT, R5, 0x7f, -R10 ;  /* 0x0000007f05067810 */ /* 0x000fc60007ffe80a */
[----:B------:R-:W-:Y:S02]  /*0780*/  FFMA R9, R9, R8, R0 ;  /* 0x0000000809097223 */ /* 0x000fe40000000000 */
[----:B------:R-:W-:Y:S02]  /*0790*/  IMAD.IADD R6, R6, 0x1, R7 ;  /* 0x0000000106067824 */ /* 0x000fe400078e0207 */
[----:B------:R-:W-:-:S05]  /*07a0*/  FFMA R0, R13, R9, R8 ;  /* 0x000000090d007223 */ /* 0x000fca0000000008 */
[----:B------:R-:W-:-:S04]  /*07b0*/  SHF.R.U32.HI R3, RZ, 0x17, R0 ;  /* 0x00000017ff037819 */ /* 0x000fc80000011600 */
[----:B------:R-:W-:-:S04]  /*07c0*/  LOP3.LUT R3, R3, 0xff, RZ, 0xc0, !PT ;  /* 0x000000ff03037812 */ /* 0x000fc800078ec0ff */
[----:B------:R-:W-:-:S05]  /*07d0*/  IADD3 R7, PT, PT, R3, R6, RZ ;  /* 0x0000000603077210 */ /* 0x000fca0007ffe0ff */
[----:B------:R-:W-:-:S05]  /*07e0*/  VIADD R3, R7, 0xffffffff ;  /* 0xffffffff07037836 */ /* 0x000fca0000000000 */
[----:B------:R-:W-:-:S13]  /*07f0*/  ISETP.GE.U32.AND P0, PT, R3, 0xfe, PT ;  /* 0x000000fe0300780c */ /* 0x000fda0003f06070 */
[----:B------:R-:W-:Y:S05]  /*0800*/  @!P0 BRA `(.L_x_16) ;  /* 0x0000000000808947 */ /* 0x000fea0003800000 */
[----:B------:R-:W-:-:S13]  /*0810*/  ISETP.GT.AND P0, PT, R7, 0xfe, PT ;  /* 0x000000fe0700780c */ /* 0x000fda0003f04270 */
[----:B------:R-:W-:Y:S05]  /*0820*/  @P0 BRA `(.L_x_17) ;  /* 0x00000000006c0947 */ /* 0x000fea0003800000 */
[----:B------:R-:W-:-:S13]  /*0830*/  ISETP.GE.AND P0, PT, R7, 0x1, PT ;  /* 0x000000010700780c */ /* 0x000fda0003f06270 */
[----:B------:R-:W-:Y:S05]  /*0840*/  @P0 BRA `(.L_x_18) ;  /* 0x0000000000740947 */ /* 0x000fea0003800000 */
[----:B------:R-:W-:Y:S02]  /*0850*/  ISETP.GE.AND P0, PT, R7, -0x18, PT ;  /* 0xffffffe80700780c */ /* 0x000fe40003f06270 */
[----:B------:R-:W-:-:S11]  /*0860*/  LOP3.LUT R0, R0, 0x80000000, RZ, 0xc0, !PT ;  /* 0x8000000000007812 */ /* 0x000fd600078ec0ff */
[----:B------:R-:W-:Y:S05]  /*0870*/  @!P0 BRA `(.L_x_18) ;  /* 0x0000000000688947 */ /* 0x000fea0003800000 */
[CCC-:B------:R-:W-:Y:S01]  /*0880*/  FFMA.RZ R3, R13.reuse, R9.reuse, R8.reuse ;  /* 0x000000090d037223 */ /* 0x1c0fe2000000c008 */
[-CC-:B------:R-:W-:Y:S01]  /*0890*/  FFMA.RM R6, R13, R9.reuse, R8.reuse ;  /* 0x000000090d067223 */ /* 0x180fe20000004008 */
[C---:B------:R-:W-:Y:S02]  /*08a0*/  ISETP.NE.AND P2, PT, R7.reuse, RZ, PT ;  /* 0x000000ff0700720c */ /* 0x040fe40003f45270 */
[----:B------:R-:W-:Y:S02]  /*08b0*/  ISETP.NE.AND P1, PT, R7, RZ, PT ;  /* 0x000000ff0700720c */ /* 0x000fe40003f25270 */
[----:B------:R-:W-:Y:S01]  /*08c0*/  LOP3.LUT R5, R3, 0x7fffff, RZ, 0xc0, !PT ;  /* 0x007fffff03057812 */ /* 0x000fe200078ec0ff */
[----:B------:R-:W-:Y:S01]  /*08d0*/  FFMA.RP R3, R13, R9, R8 ;  /* 0x000000090d037223 */ /* 0x000fe20000008008 */
[----:B------:R-:W-:Y:S02]  /*08e0*/  VIADD R8, R7, 0x20 ;  /* 0x0000002007087836 */ /* 0x000fe40000000000 */
[----:B------:R-:W-:Y:S01]  /*08f0*/  LOP3.LUT R5, R5, 0x800000, RZ, 0xfc, !PT ;  /* 0x0080000005057812 */ /* 0x000fe200078efcff */
[----:B------:R-:W-:Y:S01]  /*0900*/  IMAD.MOV R7, RZ, RZ, -R7 ;  /* 0x000000ffff077224 */ /* 0x000fe200078e0a07 */
[----:B------:R-:W-:-:S02]  /*0910*/  FSETP.NEU.FTZ.AND P0, PT, R3, R6, PT ;  /* 0x000000060300720b */ /* 0x000fc40003f1d000 */
[----:B------:R-:W-:Y:S02]  /*0920*/  SHF.L.U32 R8, R5, R8, RZ ;  /* 0x0000000805087219 */ /* 0x000fe400000006ff */
[----:B------:R-:W-:Y:S02]  /*0930*/  SEL R6, R7, RZ, P2 ;  /* 0x000000ff07067207 */ /* 0x000fe40001000000 */
[----:B------:R-:W-:Y:S02]  /*0940*/  ISETP.NE.AND P1, PT, R8, RZ, P1 ;  /* 0x000000ff0800720c */ /* 0x000fe40000f25270 */
[----:B------:R-:W-:Y:S02]  /*0950*/  SHF.R.U32.HI R6, RZ, R6, R5 ;  /* 0x00000006ff067219 */ /* 0x000fe40000011605 */
[----:B------:R-:W-:Y:S02]  /*0960*/  PLOP3.LUT P0, PT, P0, P1, PT, 0xf8, 0x8f ;  /* 0x00000000008f781c */ /* 0x000fe40000703f70 */
[----:B------:R-:W-:-:S02]  /*0970*/  SHF.R.U32.HI R8, RZ, 0x1, R6 ;  /* 0x00000001ff087819 */ /* 0x000fc40000011606 */
[----:B------:R-:W-:-:S04]  /*0980*/  SEL R3, RZ, 0x1, !P0 ;  /* 0x00000001ff037807 */ /* 0x000fc80004000000 */
[----:B------:R-:W-:-:S04]  /*0990*/  LOP3.LUT R3, R3, 0x1, R8, 0xf8, !PT ;  /* 0x0000000103037812 */ /* 0x000fc800078ef808 */
[----:B------:R-:W-:-:S04]  /*09a0*/  LOP3.LUT R3, R3, R6, RZ, 0xc0, !PT ;  /* 0x0000000603037212 */ /* 0x000fc800078ec0ff */
[----:B------:R-:W-:-:S04]  /*09b0*/  IADD3 R3, PT, PT, R8, R3, RZ ;  /* 0x0000000308037210 */ /* 0x000fc80007ffe0ff */
[----:B------:R-:W-:Y:S01]  /*09c0*/  LOP3.LUT R0, R3, R0, RZ, 0xfc, !PT ;  /* 0x0000000003007212 */ /* 0x000fe200078efcff */
[----:B------:R-:W-:Y:S06]  /*09d0*/  BRA `(.L_x_18) ;  /* 0x0000000000107947 */ /* 0x000fec0003800000 */
.L_x_17:
[----:B------:R-:W-:-:S04]  /*09e0*/  LOP3.LUT R0, R0, 0x80000000, RZ, 0xc0, !PT ;  /* 0x8000000000007812 */ /* 0x000fc800078ec0ff */
[----:B------:R-:W-:Y:S01]  /*09f0*/  LOP3.LUT R0, R0, 0x7f800000, RZ, 0xfc, !PT ;  /* 0x7f80000000007812 */ /* 0x000fe200078efcff */
[----:B------:R-:W-:Y:S06]  /*0a00*/  BRA `(.L_x_18) ;  /* 0x0000000000047947 */ /* 0x000fec0003800000 */
.L_x_16:
[----:B------:R-:W-:-:S07]  /*0a10*/  IMAD R0, R6, 0x800000, R0 ;  /* 0x0080000006007824 */ /* 0x000fce00078e0200 */
.L_x_18:
[----:B------:R-:W-:Y:S05]  /*0a20*/  BSYNC.RECONVERGENT B2 ;  /* 0x0000000000027941 */ /* 0x000fea0003800200 */
.L_x_15:
[----:B------:R-:W-:Y:S05]  /*0a30*/  BRA `(.L_x_19) ;  /* 0x0000000000207947 */ /* 0x000fea0003800000 */
.L_x_14:
[----:B------:R-:W-:-:S04]  /*0a40*/  LOP3.LUT R0, R3, 0x80000000, R6, 0x48, !PT ;  /* 0x8000000003007812 */ /* 0x000fc800078e4806 */
[----:B------:R-:W-:Y:S01]  /*0a50*/  LOP3.LUT R0, R0, 0x7f800000, RZ, 0xfc, !PT ;  /* 0x7f80000000007812 */ /* 0x000fe200078efcff */
[----:B------:R-:W-:Y:S06]  /*0a60*/  BRA `(.L_x_19) ;  /* 0x0000000000147947 */ /* 0x000fec0003800000 */
.L_x_13:
[----:B------:R-:W-:Y:S01]  /*0a70*/  LOP3.LUT R0, R3, 0x80000000, R6, 0x48, !PT ;  /* 0x8000000003007812 */ /* 0x000fe200078e4806 */
[----:B------:R-:W-:Y:S06]  /*0a80*/  BRA `(.L_x_19) ;  /* 0x00000000000c7947 */ /* 0x000fec0003800000 */
.L_x_12:
[----:B------:R-:W0:Y:S01]  /*0a90*/  MUFU.RSQ R0, -QNAN ;  /* 0xffc0000000007908 */ /* 0x000e220000001400 */
[----:B------:R-:W-:Y:S05]  /*0aa0*/  BRA `(.L_x_19) ;  /* 0x0000000000047947 */ /* 0x000fea0003800000 */
.L_x_11:
[----:B------:R-:W-:-:S07]  /*0ab0*/  FADD.FTZ R0, R0, R3 ;  /* 0x0000000300007221 */ /* 0x000fce0000010000 */
.L_x_19:
[----:B------:R-:W-:Y:S05]  /*0ac0*/  BSYNC.RECONVERGENT B1 ;  /* 0x0000000000017941 */ /* 0x000fea0003800200 */
.L_x_9:
[----:B------:R-:W-:-:S04]  /*0ad0*/  IMAD.MOV.U32 R3, RZ, RZ, 0x0 ;  /* 0x00000000ff037424 */ /* 0x000fc800078e00ff */
[----:B0-----:R-:W-:Y:S05]  /*0ae0*/  RET.REL.NODEC R2 `(batch_normalize_f32) ;  /* 0xfffffff402447950 */ /* 0x001fea0003c3ffff */
.L_x_20:
        /* <DEDUP_REMOVED lines=9> */
.L_x_44:


//--------------------- .text.matmul_f32          --------------------------
	.section	.text.matmul_f32,"ax",@progbits
	.align	128
        .global         matmul_f32
        .type           matmul_f32,@function
        .size           matmul_f32,(.L_x_49 - matmul_f32)
        .other          matmul_f32,@"STO_CUDA_ENTRY STV_DEFAULT"
matmul_f32:
.text.matmul_f32:
[----:B------:R-:W-:Y:S01]  /*0000*/  LDC R1, c[0x0][0x37c] ;  /* 0x0000df00ff017b82 */ /* 0x000fe20000000800 */
[----:B------:R-:W0:Y:S07]  /*0010*/  S2R R5, SR_TID.X ;  /* 0x0000000000057919 */ /* 0x000e2e0000002100 */
[----:B------:R-:W1:Y:S01]  /*0020*/  LDC R19, c[0x0][0x364] ;  /* 0x0000d900ff137b82 */ /* 0x000e620000000800 */
[----:B------:R-:W1:Y:S07]  /*0030*/  S2R R4, SR_TID.Y ;  /* 0x0000000000047919 */ /* 0x000e6e0000002200 */
[----:B------:R-:W0:Y:S08]  /*0040*/  S2UR UR5, SR_CTAID.X ;  /* 0x00000000000579c3 */ /* 0x000e300000002500 */
[----:B------:R-:W0:Y:S08]  /*0050*/  LDC R0, c[0x0][0x360] ;  /* 0x0000d800ff007b82 */ /* 0x000e300000000800 */
[----:B------:R-:W1:Y:S08]  /*0060*/  S2UR UR4, SR_CTAID.Y ;  /* 0x00000000000479c3 */ /* 0x000e700000002600 */
[----:B------:R-:W2:Y:S01]  /*0070*/  LDC.64 R2, c[0x0][0x398] ;  /* 0x0000e600ff027b82 */ /* 0x000ea20000000a00 */
[----:B0-----:R-:W-:-:S02]  /*0080*/  IMAD R0, R0, UR5, R5 ;  /* 0x0000000500007c24 */ /* 0x001fc4000f8e0205 */
[----:B-1----:R-:W-:-:S03]  /*0090*/  IMAD R19, R19, UR4, R4 ;  /* 0x0000000413137c24 */ /* 0x002fc6000f8e0204 */
[----:B--2---:R-:W-:-:S04]  /*00a0*/  ISETP.GE.AND P0, PT, R0, R3, PT ;  /* 0x000000030000720c */ /* 0x004fc80003f06270 */
[----:B------:R-:W-:-:S13]  /*00b0*/  ISETP.GE.OR P0, PT, R19, R2, P0 ;  /* 0x000000021300720c */ /* 0x000fda0000706670 */
[----:B------:R-:W-:Y:S05]  /*00c0*/  @P0 EXIT ;  /* 0x000000000000094d */ /* 0x000fea0003800000 */
[----:B------:R-:W0:Y:S01]  /*00d0*/  LDC R2, c[0x0][0x3a0] ;  /* 0x0000e800ff027b82 */ /* 0x000e220000000800 */
[----:B------:R-:W1:Y:S01]  /*00e0*/  LDCU.64 UR4, c[0x0][0x358] ;  /* 0x00006b00ff0477ac */ /* 0x000e620008000a00 */
[----:B------:R-:W-:Y:S01]  /*00f0*/  HFMA2 R24, -RZ, RZ, 0, 0 ;  /* 0x00000000ff187431 */ /* 0x000fe200000001ff */
[----:B0-----:R-:W-:-:S13]  /*0100*/  ISETP.GE.AND P0, PT, R2, 0x1, PT ;  /* 0x000000010200780c */ /* 0x001fda0003f06270 */
[----:B-1----:R-:W-:Y:S05]  /*0110*/  @!P0 BRA `(.L_x_21) ;  /* 0x0000000400e08947 */ /* 0x002fea0003800000 */
[C---:B------:R-:W-:Y:S01]  /*0120*/  ISETP.GE.U32.AND P1, PT, R2.reuse, 0x8, PT ;  /* 0x000000080200780c */ /* 0x040fe20003f26070 */
[----:B------:R-:W-:Y:S01]  /*0130*/  IMAD R20, R19, R2, RZ ;  /* 0x0000000213147224 */ /* 0x000fe200078e02ff */
[----:B------:R-:W-:Y:S02]  /*0140*/  LOP3.LUT R27, R2, 0x7, RZ, 0xc0, !PT ;  /* 0x00000007021b7812 */ /* 0x000fe400078ec0ff */
[----:B------:R-:W-:Y:S02]  /*0150*/  MOV R24, RZ ;  /* 0x000000ff00187202 */ /* 0x000fe40000000f00 */
[----:B------:R-:W-:Y:S02]  /*0160*/  ISETP.NE.AND P0, PT, R27, RZ, PT ;  /* 0x000000ff1b00720c */ /* 0x000fe40003f05270 */
[----:B------:R-:W-:-:S05]  /*0170*/  MOV R21, RZ ;  /* 0x000000ff00157202 */ /* 0x000fca0000000f00 */
[----:B------:R-:W-:Y:S06]  /*0180*/  @!P1 BRA `(.L_x_22) ;  /* 0x0000000000c49947 */ /* 0x000fec0003800000 */
[----:B------:R-:W0:Y:S01]  /*0190*/  LDC.64 R4, c[0x0][0x380] ;  /* 0x0000e000ff047b82 */ /* 0x000e220000000a00 */
[----:B------:R-:W-:Y:S02]  /*01a0*/  LOP3.LUT R21, R2, 0x7ffffff8, RZ, 0xc0, !PT ;  /* 0x7ffffff802157812 */ /* 0x000fe400078ec0ff */
[----:B------:R-:W-:Y:S02]  /*01b0*/  MOV R24, RZ ;  /* 0x000000ff00187202 */ /* 0x000fe40000000f00 */
[----:B------:R-:W-:Y:S02]  /*01c0*/  MOV R18, R0 ;  /* 0x0000000000127202 */ /* 0x000fe40000000f00 */
[----:B------:R-:W-:Y:S01]  /*01d0*/  IADD3 R22, PT, PT, -R21, RZ, RZ ;  /* 0x000000ff15167210 */ /* 0x000fe20007ffe1ff */
[----:B0-----:R-:W-:-:S03]  /*01e0*/  IMAD.WIDE.U32 R4, R20, 0x4, R4 ;  /* 0x0000000414047825 */ /* 0x001fc600078e0004 */
[----:B------:R-:W-:-:S04]  /*01f0*/  IADD3 R6, P1, PT, R4, 0x10, RZ ;  /* 0x0000001004067810 */ /* 0x000fc80007f3e0ff */
[----:B------:R-:W-:-:S09]  /*0200*/  IADD3.X R7, PT, PT, RZ, R5, RZ, P1, !PT ;  /* 0x00000005ff077210 */ /* 0x000fd20000ffe4ff */
.L_x_23:
[----:B------:R-:W0:Y:S01]  /*0210*/  LDC.64 R16, c[0x0][0x388] ;  /* 0x0000e200ff107b82 */ /* 0x000e220000000a00 */
[----:B------:R-:W-:Y:S02]  /*0220*/  MOV R4, R6 ;  /* 0x0000000600047202 */ /* 0x000fe40000000f00 */
[----:B------:R-:W-:-:S05]  /*0230*/  MOV R5, R7 ;  /* 0x0000000700057202 */ /* 0x000fca0000000f00 */
[----:B------:R-:W2:Y:S04]  /*0240*/  LDG.E R25, desc[UR4][R4.64+-0x10] ;  /* 0xfffff00404197981 */ /* 0x000ea8000c1e1900 */
[----:B------:R-:W3:Y:S04]  /*0250*/  LDG.E R23, desc[UR4][R4.64+-0xc] ;  /* 0xfffff40404177981 */ /* 0x000ee8000c1e1900 */
[----:B------:R-:W4:Y:S04]  /*0260*/  LDG.E R29, desc[UR4][R4.64+-0x8] ;  /* 0xfffff804041d7981 */ /* 0x000f28000c1e1900 */
[----:B------:R-:W5:Y:S01]  /*0270*/  LDG.E R28, desc[UR4][R4.64+-0x4] ;  /* 0xfffffc04041c7981 */ /* 0x000f62000c1e1900 */
[----:B0-----:R-:W-:-:S05]  /*0280*/  IMAD.WIDE R16, R18, 0x4, R16 ;  /* 0x0000000412107825 */ /* 0x001fca00078e0210 */
[----:B------:R0:W2:Y:S01]  /*0290*/  LDG.E R26, desc[UR4][R16.64] ;  /* 0x00000004101a7981 */ /* 0x0000a2000c1e1900 */
[----:B------:R-:W-:-:S04]  /*02a0*/  IMAD.WIDE R14, R3, 0x4, R16 ;  /* 0x00000004030e7825 */ /* 0x000fc800078e0210 */
[C---:B------:R-:W-:Y:S02]  /*02b0*/  IMAD.WIDE R6, R3.reuse, 0x4, R14 ;  /* 0x0000000403067825 */ /* 0x040fe400078e020e */
[----:B------:R-:W3:Y:S02]  /*02c0*/  LDG.E R14, desc[UR4][R14.64] ;  /* 0x000000040e0e7981 */ /* 0x000ee4000c1e1900 */
[C---:B------:R-:W-:Y:S02]  /*02d0*/  IMAD.WIDE R10, R3.reuse, 0x4, R6 ;  /* 0x00000004030a7825 */ /* 0x040fe400078e0206 */
[----:B------:R-:W4:Y:S02]  /*02e0*/  LDG.E R6, desc[UR4][R6.64] ;  /* 0x0000000406067981 */ /* 0x000f24000c1e1900 */
[C---:B------:R-:W-:Y:S02]  /*02f0*/  IMAD.WIDE R8, R3.reuse, 0x4, R10 ;  /* 0x0000000403087825 */ /* 0x040fe400078e020a */
[----:B------:R-:W5:Y:S02]  /*0300*/  LDG.E R10, desc[UR4][R10.64] ;  /* 0x000000040a0a7981 */ /* 0x000f64000c1e1900 */
[----:B------:R-:W-:-:S02]  /*0310*/  IMAD.WIDE R12, R3, 0x4, R8 ;  /* 0x00000004030c7825 */ /* 0x000fc400078e0208 */
[----:B------:R-:W5:Y:S04]  /*0320*/  LDG.E R7, desc[UR4][R4.64] ;  /* 0x0000000404077981 */ /* 0x000f68000c1e1900 */
[----:B------:R-:W5:Y:S01]  /*0330*/  LDG.E R8, desc[UR4][R8.64] ;  /* 0x0000000408087981 */ /* 0x000f62000c1e1900 */
[----:B0-----:R-:W-:-:S03]  /*0340*/  IMAD.WIDE R16, R3, 0x4, R12 ;  /* 0x0000000403107825 */ /* 0x001fc600078e020c */
[----:B------:R-:W5:Y:S04]  /*0350*/  LDG.E R12, desc[UR4][R12.64] ;  /* 0x000000040c0c7981 */ /* 0x000f68000c1e1900 */
[----:B------:R-:W5:Y:S04]  /*0360*/  LDG.E R15, desc[UR4][R16.64] ;  /* 0x00000004100f7981 */ /* 0x000f68000c1e1900 */
[----:B------:R-:W5:Y:S04]  /*0370*/  LDG.E R9, desc[UR4][R4.64+0x4] ;  /* 0x0000040404097981 */ /* 0x000f68000c1e1900 */
[----:B------:R-:W5:Y:S01]  /*0380*/  LDG.E R11, desc[UR4][R4.64+0xc] ;  /* 0x00000c04040b7981 */ /* 0x000f62000c1e1900 */
[----:B--2---:R-:W-:Y:S01]  /*0390*/  FFMA R26, R25, R26, R24 ;  /* 0x0000001a191a7223 */ /* 0x004fe20000000018 */
[----:B------:R-:W-:-:S02]  /*03a0*/  IMAD.WIDE R24, R3, 0x4, R16 ;  /* 0x0000000403187825 */ /* 0x000fc400078e0210 */
[----:B------:R-:W2:Y:S04]  /*03b0*/  LDG.E R16, desc[UR4][R4.64+0x8] ;  /* 0x0000080404107981 */ /* 0x000ea8000c1e1900 */
[----:B------:R-:W2:Y:S01]  /*03c0*/  LDG.E R24, desc[UR4][R24.64] ;  /* 0x0000000418187981 */ /* 0x000ea2000c1e1900 */
[----:B---3--:R-:W-:Y:S01]  /*03d0*/  FFMA R14, R23, R14, R26 ;  /* 0x0000000e170e7223 */ /* 0x008fe2000000001a */
[----:B------:R-:W-:-:S03]  /*03e0*/  IADD3 R22, PT, PT, R22, 0x8, RZ ;  /* 0x0000000816167810 */ /* 0x000fc60007ffe0ff */
[----:B----4-:R-:W-:Y:S01]  /*03f0*/  FFMA R29, R29, R6, R14 ;  /* 0x000000061d1d7223 */ /* 0x010fe2000000000e */
[----:B------:R-:W-:-:S03]  /*0400*/  ISETP.NE.AND P1, PT, R22, RZ, PT ;  /* 0x000000ff1600720c */ /* 0x000fc60003f25270 */
[----:B-----5:R-:W-:Y:S01]  /*0410*/  FFMA R10, R28, R10, R29 ;  /* 0x0000000a1c0a7223 */ /* 0x020fe2000000001d */
[----:B------:R-:W-:-:S03]  /*0420*/  IADD3 R6, P2, PT, R4, 0x20, RZ ;  /* 0x0000002004067810 */ /* 0x000fc60007f5e0ff */
[----:B------:R-:W-:Y:S01]  /*0430*/  FFMA R8, R7, R8, R10 ;  /* 0x0000000807087223 */ /* 0x000fe2000000000a */
[----:B------:R-:W-:Y:S02]  /*0440*/  IADD3.X R7, PT, PT, RZ, R5, RZ, P2, !PT ;  /* 0x00000005ff077210 */ /* 0x000fe400017fe4ff */
[----:B------:R-:W-:Y:S01]  /*0450*/  LEA R18, R3, R18, 0x3 ;  /* 0x0000001203127211 */ /* 0x000fe200078e18ff */
[----:B------:R-:W-:-:S04]  /*0460*/  FFMA R9, R9, R12, R8 ;  /* 0x0000000c09097223 */ /* 0x000fc80000000008 */
[----:B--2---:R-:W-:-:S04]  /*0470*/  FFMA R16, R16, R15, R9 ;  /* 0x0000000f10107223 */ /* 0x004fc80000000009 */
[----:B------:R-:W-:Y:S01]  /*0480*/  FFMA R24, R11, R24, R16 ;  /* 0x000000180b187223 */ /* 0x000fe20000000010 */
[----:B------:R-:W-:Y:S06]  /*0490*/  @P1 BRA `(.L_x_23) ;  /* 0xfffffffc005c1947 */ /* 0x000fec000383ffff */
.L_x_22:
[----:B------:R-:W-:Y:S05]  /*04a0*/  @!P0 BRA `(.L_x_21) ;  /* 0x0000000000fc8947 */ /* 0x000fea0003800000 */
[----:B------:R-:W-:Y:S02]  /*04b0*/  ISETP.GE.U32.AND P1, PT, R27, 0x4, PT ;  /* 0x000000041b00780c */ /* 0x000fe40003f26070 */
[----:B------:R-:W-:-:S04]  /*04c0*/  LOP3.LUT R16, R2, 0x3, RZ, 0xc0, !PT ;  /* 0x0000000302107812 */ /* 0x000fc800078ec0ff */
[----:B------:R-:W-:-:S07]  /*04d0*/  ISETP.NE.AND P0, PT, R16, RZ, PT ;  /* 0x000000ff1000720c */ /* 0x000fce0003f05270 */
[----:B------:R-:W-:Y:S06]  /*04e0*/  @!P1 BRA `(.L_x_24) ;  /* 0x00000000006c9947 */ /* 0x000fec0003800000 */
[----:B------:R-:W0:Y:S01]  /*04f0*/  LDC.64 R6, c[0x0][0x388] ;  /* 0x0000e200ff067b82 */ /* 0x000e220000000a00 */
[----:B------:R-:W1:Y:S01]  /*0500*/  LDCU.64 UR6, c[0x0][0x380] ;  /* 0x00007000ff0677ac */ /* 0x000e620008000a00 */
[----:B------:R-:W-:Y:S01]  /*0510*/  IMAD R9, R21, R3, R0 ;  /* 0x0000000315097224 */ /* 0x000fe200078e0200 */
[CC--:B------:R-:W-:Y:S02]  /*0520*/  IADD3 R5, PT, PT, R20.reuse, R21.reuse, RZ ;  /* 0x0000001514057210 */ /* 0x0c0fe40007ffe0ff */
[----:B------:R-:W-:-:S03]  /*0530*/  IADD3 R10, P1, PT, R20, R21, RZ ;  /* 0x00000015140a7210 */ /* 0x000fc60007f3e0ff */
[----:B------:R-:W2:Y:S01]  /*0540*/  LDC.64 R14, c[0x0][0x380] ;  /* 0x0000e000ff0e7b82 */ /* 0x000ea20000000a00 */
[----:B0-----:R-:W-:-:S04]  /*0550*/  IMAD.WIDE R6, R9, 0x4, R6 ;  /* 0x0000000409067825 */ /* 0x001fc800078e0206 */
[----:B------:R-:W-:Y:S02]  /*0560*/  IMAD.WIDE R8, R3, 0x4, R6 ;  /* 0x0000000403087825 */ /* 0x000fe400078e0206 */
[----:B------:R-:W3:Y:S02]  /*0570*/  LDG.E R6, desc[UR4][R6.64] ;  /* 0x0000000406067981 */ /* 0x000ee4000c1e1900 */
[----:B--2---:R-:W-:Y:S01]  /*0580*/  IMAD.WIDE.U32 R14, R5, 0x4, R14 ;  /* 0x00000004050e7825 */ /* 0x004fe200078e000e */
[----:B------:R-:W-:Y:S02]  /*0590*/  IADD3.X R5, PT, PT, RZ, RZ, RZ, P1, !PT ;  /* 0x000000ffff057210 */ /* 0x000fe40000ffe4ff */
[----:B-1----:R-:W-:-:S03]  /*05a0*/  LEA R4, P1, R10, UR6, 0x2 ;  /* 0x000000060a047c11 */ /* 0x002fc6000f8210ff */
[----:B------:R-:W3:Y:S01]  /*05b0*/  LDG.E R15, desc[UR4][R14.64] ;  /* 0x000000040e0f7981 */ /* 0x000ee2000c1e1900 */
[----:B------:R-:W-:Y:S01]  /*05c0*/  LEA.HI.X R5, R10, UR7, R5, 0x2, P1 ;  /* 0x000000070a057c11 */ /* 0x000fe200088f1405 */
[C---:B------:R-:W-:Y:S02]  /*05d0*/  IMAD.WIDE R10, R3.reuse, 0x4, R8 ;  /* 0x00000004030a7825 */ /* 0x040fe400078e0208 */
[----:B------:R-:W2:Y:S04]  /*05e0*/  LDG.E R8, desc[UR4][R8.64] ;  /* 0x0000000408087981 */ /* 0x000ea8000c1e1900 */
[----:B------:R-:W2:Y:S01]  /*05f0*/  LDG.E R17, desc[UR4][R4.64+0x4] ;  /* 0x0000040404117981 */ /* 0x000ea2000c1e1900 */
[----:B------:R-:W-:-:S03]  /*0600*/  IMAD.WIDE R12, R3, 0x4, R10 ;  /* 0x00000004030c7825 */ /* 0x000fc600078e020a */
[----:B------:R-:W4:Y:S04]  /*0610*/  LDG.E R22, desc[UR4][R10.64] ;  /* 0x000000040a167981 */ /* 0x000f28000c1e1900 */
[----:B------:R-:W4:Y:S04]  /*0620*/  LDG.E R18, desc[UR4][R4.64+0x8] ;  /* 0x0000080404127981 */ /* 0x000f28000c1e1900 */
[----:B------:R-:W5:Y:S04]  /*0630*/  LDG.E R26, desc[UR4][R4.64+0xc] ;  /* 0x00000c04041a7981 */ /* 0x000f68000c1e1900 */
[----:B------:R-:W5:Y:S01]  /*0640*/  LDG.E R12, desc[UR4][R12.64] ;  /* 0x000000040c0c7981 */ /* 0x000f62000c1e1900 */
[----:B------:R-:W-:Y:S01]  /*0650*/  IADD3 R21, PT, PT, R21, 0x4, RZ ;  /* 0x0000000415157810 */ /* 0x000fe20007ffe0ff */
[----:B---3--:R-:W-:-:S04]  /*0660*/  FFMA R24, R15, R6, R24 ;  /* 0x000000060f187223 */ /* 0x008fc80000000018 */
[----:B--2---:R-:W-:-:S04]  /*0670*/  FFMA R17, R17, R8, R24 ;  /* 0x0000000811117223 */ /* 0x004fc80000000018 */
[----:B----4-:R-:W-:-:S04]  /*0680*/  FFMA R17, R18, R22, R17 ;  /* 0x0000001612117223 */ /* 0x010fc80000000011 */
[----:B-----5:R-:W-:-:S07]  /*0690*/  FFMA R24, R26, R12, R17 ;  /* 0x0000000c1a187223 */ /* 0x020fce0000000011 */
.L_x_24:
[----:B------:R-:W-:Y:S05]  /*06a0*/  @!P0 BRA `(.L_x_21) ;  /* 0x00000000007c8947 */ /* 0x000fea0003800000 */
[----:B------:R-:W-:Y:S01]  /*06b0*/  ISETP.NE.AND P1, PT, R16, 0x1, PT ;  /* 0x000000011000780c */ /* 0x000fe20003f25270 */
[----:B------:R-:W0:Y:S01]  /*06c0*/  LDC.64 R12, c[0x0][0x380] ;  /* 0x0000e000ff0c7b82 */ /* 0x000e220000000a00 */
[----:B------:R-:W-:-:S04]  /*06d0*/  LOP3.LUT R2, R2, 0x1, RZ, 0xc0, !PT ;  /* 0x0000000102027812 */ /* 0x000fc800078ec0ff */
[----:B------:R-:W-:-:S03]  /*06e0*/  ISETP.NE.U32.AND P0, PT, R2, 0x1, PT ;  /* 0x000000010200780c */ /* 0x000fc60003f05070 */
[----:B------:R-:W1:Y:S04]  /*06f0*/  LDC.64 R10, c[0x0][0x388] ;  /* 0x0000e200ff0a7b82 */ /* 0x000e680000000a00 */
[CC--:B------:R-:W-:Y:S02]  /*0700*/  @P1 IADD3 R15, PT, PT, R20.reuse, R21.reuse, RZ ;  /* 0x00000015140f1210 */ /* 0x0c0fe40007ffe0ff */
[----:B------:R-:W-:Y:S02]  /*0710*/  @P1 IADD3 R2, P2, PT, R20, R21, RZ ;  /* 0x0000001514021210 */ /* 0x000fe40007f5e0ff */
[----:B------:R-:W2:Y:S02]  /*0720*/  @P1 LDC.64 R4, c[0x0][0x380] ;  /* 0x0000e000ff041b82 */ /* 0x000ea40000000a00 */
[----:B------:R-:W-:-:S06]  /*0730*/  @P1 IADD3.X R14, PT, PT, RZ, RZ, RZ, P2, !PT ;  /* 0x000000ffff0e1210 */ /* 0x000fcc00017fe4ff */
[----:B------:R-:W3:Y:S01]  /*0740*/  LDC.64 R6, c[0x0][0x380] ;  /* 0x0000e000ff067b82 */ /* 0x000ee20000000a00 */
[----:B0-----:R-:W-:-:S04]  /*0750*/  @P1 IMAD.WIDE.U32 R12, R15, 0x4, R12 ;  /* 0x000000040f0c1825 */ /* 0x001fc800078e000c */
[C---:B------:R-:W-:Y:S01]  /*0760*/  @P1 IMAD R15, R21.reuse, R3, R0 ;  /* 0x00000003150f1224 */ /* 0x040fe200078e0200 */
[----:B------:R-:W-:Y:S01]  /*0770*/  @P1 IADD3 R21, PT, PT, R21, 0x2, RZ ;  /* 0x0000000215151810 */ /* 0x000fe20007ffe0ff */
[----:B------:R-:W4:Y:S01]  /*0780*/  @P1 LDG.E R13, desc[UR4][R12.64] ;  /* 0x000000040c0d1981 */ /* 0x000f22000c1e1900 */
[----:B------:R-:W0:Y:S01]  /*0790*/  LDC.64 R8, c[0x0][0x388] ;  /* 0x0000e200ff087b82 */ /* 0x000e220000000a00 */
[----:B-1----:R-:W-:Y:S01]  /*07a0*/  @P1 IMAD.WIDE R10, R15, 0x4, R10 ;  /* 0x000000040f0a1825 */ /* 0x002fe200078e020a */
[----:B------:R-:W-:Y:S02]  /*07b0*/  @!P0 IADD3 R17, PT, PT, R20, R21, RZ ;  /* 0x0000001514118210 */ /* 0x000fe40007ffe0ff */
[----:B--2---:R-:W-:Y:S01]  /*07c0*/  @P1 LEA R4, P2, R2, R4, 0x2 ;  /* 0x0000000402041211 */ /* 0x004fe200078410ff */
[----:B------:R-:W-:-:S03]  /*07d0*/  @!P0 IMAD R21, R21, R3, R0 ;  /* 0x0000000315158224 */ /* 0x000fc600078e0200 */
[----:B------:R-:W-:Y:S01]  /*07e0*/  @P1 LEA.HI.X R5, R2, R5, R14, 0x2, P2 ;  /* 0x0000000502051211 */ /* 0x000fe200010f140e */
[----:B------:R-:W-:Y:S01]  /*07f0*/  @P1 IMAD.WIDE R14, R3, 0x4, R10 ;  /* 0x00000004030e1825 */ /* 0x000fe200078e020a */
[----:B------:R-:W4:Y:S03]  /*0800*/  @P1 LDG.E R2, desc[UR4][R10.64] ;  /* 0x000000040a021981 */ /* 0x000f26000c1e1900 */
[----:B---3--:R-:W-:Y:S01]  /*0810*/  @!P0 IMAD.WIDE.U32 R6, R17, 0x4, R6 ;  /* 0x0000000411068825 */ /* 0x008fe200078e0006 */
[----:B------:R-:W2:Y:S04]  /*0820*/  @P1 LDG.E R5, desc[UR4][R4.64+0x4] ;  /* 0x0000040404051981 */ /* 0x000ea8000c1e1900 */
[----:B------:R-:W2:Y:S01]  /*0830*/  @P1 LDG.E R14, desc[UR4][R14.64] ;  /* 0x000000040e0e1981 */ /* 0x000ea2000c1e1900 */
[----:B0-----:R-:W-:-:S03]  /*0840*/  @!P0 IMAD.WIDE R8, R21, 0x4, R8 ;  /* 0x0000000415088825 */ /* 0x001fc600078e0208 */
[----:B------:R-:W3:Y:S04]  /*0850*/  @!P0 LDG.E R7, desc[UR4][R6.64] ;  /* 0x0000000406078981 */ /* 0x000ee8000c1e1900 */
[----:B------:R-:W3:Y:S01]  /*0860*/  @!P0 LDG.E R8, desc[UR4][R8.64] ;  /* 0x0000000408088981 */ /* 0x000ee2000c1e1900 */
[----:B----4-:R-:W-:-:S04]  /*0870*/  @P1 FFMA R2, R13, R2, R24 ;  /* 0x000000020d021223 */ /* 0x010fc80000000018 */
[----:B--2---:R-:W-:-:S04]  /*0880*/  @P1 FFMA R24, R5, R14, R2 ;  /* 0x0000000e05181223 */ /* 0x004fc80000000002 */
[----:B---3--:R-:W-:-:S07]  /*0890*/  @!P0 FFMA R24, R7, R8, R24 ;  /* 0x0000000807188223 */ /* 0x008fce0000000018 */
.L_x_21:
[----:B------:R-:W0:Y:S01]  /*08a0*/  LDC.64 R4, c[0x0][0x390] ;  /* 0x0000e400ff047b82 */ /* 0x000e220000000a00 */
[----:B------:R-:W-:-:S04]  /*08b0*/  IMAD R3, R19, R3, R0 ;  /* 0x0000000313037224 */ /* 0x000fc800078e0200 */
[----:B0-----:R-:W-:-:S05]  /*08c0*/  IMAD.WIDE R2, R3, 0x4, R4 ;  /* 0x0000000403027825 */ /* 0x001fca00078e0204 */
[----:B------:R-:W-:Y:S01]  /*08d0*/  STG.E desc[UR4][R2.64], R24 ;  /* 0x0000001802007986 */ /* 0x000fe2000c101904 */
[----:B------:R-:W-:Y:S05]  /*08e0*/  EXIT ;  /* 0x000000000000794d */ /* 0x000fea0003800000 */
.L_x_25:
        /* <DEDUP_REMOVED lines=9> */
.L_x_49:


//--------------------- .text.elementwise_div_f32 --------------------------
	.section	.text.elementwise_div_f32,"ax",@progbits
	.align	128
        .global         elementwise_div_f32
        .type           elementwise_div_f32,@function
        .size           elementwise_div_f32,(.L_x_45 - elementwise_div_f32)
        .other          elementwise_div_f32,@"STO_CUDA_ENTRY STV_DEFAULT"
elementwise_div_f32:
.text.elementwise_div_f32:
        /* <DEDUP_REMOVED lines=11> */
[----:B0-----:R-:W-:-:S05]  /*00b0*/  IMAD.WIDE R6, R2, 0x4, R6 ;  /* 0x0000000402067825 */ /* 0x001fca00078e0206 */
[----:B-1----:R-:W3:Y:S01]  /*00c0*/  LDG.E R3, desc[UR4][R6.64] ;  /* 0x0000000406037981 */ /* 0x002ee2000c1e1900 */
[----:B--2---:R-:W-:-:S05]  /*00d0*/  IMAD.WIDE R4, R2, 0x4, R4 ;  /* 0x0000000402047825 */ /* 0x004fca00078e0204 */
[----:B------:R-:W2:Y:S01]  /*00e0*/  LDG.E R0, desc[UR4][R4.64] ;  /* 0x0000000404007981 */ /* 0x000ea2000c1e1900 */
[----:B------:R-:W-:Y:S01]  /*00f0*/  BSSY.RECONVERGENT B0, `(.L_x_26) ;  /* 0x000000c000007945 */ /* 0x000fe20003800200 */
[----:B---3--:R-:W0:Y:S08]  /*0100*/  MUFU.RCP R8, R3 ;  /* 0x0000000300087308 */ /* 0x008e300000001000 */
[----:B--2---:R-:W1:Y:S01]  /*0110*/  FCHK P0, R0, R3 ;  /* 0x0000000300007302 */ /* 0x004e620000000000 */
[----:B0-----:R-:W-:-:S04]  /*0120*/  FFMA R9, -R3, R8, 1 ;  /* 0x3f80000003097423 */ /* 0x001fc80000000108 */
[----:B------:R-:W-:-:S04]  /*0130*/  FFMA R9, R8, R9, R8 ;  /* 0x0000000908097223 */ /* 0x000fc80000000008 */
[----:B------:R-:W-:-:S04]  /*0140*/  FFMA R8, R0, R9, RZ ;  /* 0x0000000900087223 */ /* 0x000fc800000000ff */
[----:B------:R-:W-:-:S04]  /*0150*/  FFMA R10, -R3, R8, R0 ;  /* 0x00000008030a7223 */ /* 0x000fc80000000100 */
[----:B------:R-:W-:Y:S01]  /*0160*/  FFMA R9, R9, R10, R8 ;  /* 0x0000000a09097223 */ /* 0x000fe20000000008 */
[----:B-1----:R-:W-:Y:S06]  /*0170*/  @!P0 BRA `(.L_x_27) ;  /* 0x00000000000c8947 */ /* 0x002fec0003800000 */
[----:B------:R-:W-:-:S07]  /*0180*/  MOV R4, 0x1a0 ;  /* 0x000001a000047802 */ /* 0x000fce0000000f00 */
[----:B------:R-:W-:Y:S05]  /*0190*/  CALL.REL.NOINC `($__internal_2_$__cuda_sm3x_div_rn_noftz_f32_slowpath) ;  /* 0x0000000000187944 */ /* 0x000fea0003c00000 */
[----:B------:R-:W-:-:S07]  /*01a0*/  IMAD.MOV.U32 R9, RZ, RZ, R0 ;  /* 0x000000ffff097224 */ /* 0x000fce00078e0000 */
.L_x_27:
[----:B------:R-:W-:Y:S05]  /*01b0*/  BSYNC.RECONVERGENT B0 ;  /* 0x0000000000007941 */ /* 0x000fea0003800200 */
.L_x_26:
[----:B------:R-:W0:Y:S02]  /*01c0*/  LDC.64 R4, c[0x0][0x390] ;  /* 0x0000e400ff047b82 */ /* 0x000e240000000a00 */
[----:B0-----:R-:W-:-:S05]  /*01d0*/  IMAD.WIDE R2, R2, 0x4, R4 ;  /* 0x0000000402027825 */ /* 0x001fca00078e0204 */
[----:B------:R-:W-:Y:S01]  /*01e0*/  STG.E desc[UR4][R2.64], R9 ;  /* 0x0000000902007986 */ /* 0x000fe2000c101904 */
[----:B------:R-:W-:Y:S05]  /*01f0*/  EXIT ;  /* 0x000000000000794d */ /* 0x000fea0003800000 */
        .weak           $__internal_2_$__cuda_sm3x_div_rn_noftz_f32_slowpath
        .type           $__internal_2_$__cuda_sm3x_div_rn_noftz_f32_slowpath,@function
        .size           $__internal_2_$__cuda_sm3x_div_rn_noftz_f32_slowpath,(.L_x_45 - $__internal_2_$__cuda_sm3x_div_rn_noftz_f32_slowpath)
$__internal_2_$__cuda_sm3x_div_rn_noftz_f32_slowpath:
[--C-:B------:R-:W-:Y:S01]  /*0200*/  SHF.R.U32.HI R6, RZ, 0x17, R3.reuse ;  /* 0x00000017ff067819 */ /* 0x100fe20000011603 */
[----:B------:R-:W-:Y:S01]  /*0210*/  BSSY.RECONVERGENT B1, `(.L_x_28) ;  /* 0x0000064000017945 */ /* 0x000fe20003800200 */
[--C-:B------:R-:W-:Y:S01]  /*0220*/  SHF.R.U32.HI R5, RZ, 0x17, R0.reuse ;  /* 0x00000017ff057819 */ /* 0x100fe20000011600 */
[----:B------:R-:W-:Y:S01]  /*0230*/  IMAD.MOV.U32 R7, RZ, RZ, R0 ;  /* 0x000000ffff077224 */ /* 0x000fe200078e0000 */
[----:B------:R-:W-:Y:S01]  /*0240*/  LOP3.LUT R6, R6, 0xff, RZ, 0xc0, !PT ;  /* 0x000000ff06067812 */ /* 0x000fe200078ec0ff */
[----:B------:R-:W-:Y:S01]  /*0250*/  IMAD.MOV.U32 R8, RZ, RZ, R3 ;  /* 0x000000ffff087224 */ /* 0x000fe200078e0003 */
[----:B------:R-:W-:-:S03]  /*0260*/  LOP3.LUT R5, R5, 0xff, RZ, 0xc0, !PT ;  /* 0x000000ff05057812 */ /* 0x000fc600078ec0ff */
[----:B------:R-:W-:Y:S02]  /*0270*/  VIADD R11, R6, 0xffffffff ;  /* 0xffffffff060b7836 */ /* 0x000fe40000000000 */
[----:B------:R-:W-:-:S03]  /*0280*/  VIADD R10, R5, 0xffffffff ;  /* 0xffffffff050a7836 */ /* 0x000fc60000000000 */
        /* <DEDUP_REMOVED lines=25> */
[----:B------:R-:W-:Y:S02]  /*0420*/  @!P1 FFMA R8, R3, 1.84467440737095516160e+19, RZ ;  /* 0x5f80000003089823 */ /* 0x000fe400000000ff */
[----:B------:R-:W-:-:S07]  /*0430*/  @!P1 VIADD R9, R9, 0x40 ;  /* 0x0000004009099836 */ /* 0x000fce0000000000 */
.L_x_29:
[----:B------:R-:W-:Y:S01]  /*0440*/  LEA R3, R6, 0xc0800000, 0x17 ;  /* 0xc080000006037811 */ /* 0x000fe200078eb8ff */
[----:B------:R-:W-:Y:S01]  /*0450*/  VIADD R5, R5, 0xffffff81 ;  /* 0xffffff8105057836 */ /* 0x000fe20000000000 */
[----:B------:R-:W-:Y:S03]  /*0460*/  BSSY.RECONVERGENT B2, `(.L_x_34) ;  /* 0x0000035000027945 */ /* 0x000fe60003800200 */
[----:B------:R-:W-:Y:S01]  /*0470*/  IMAD.IADD R3, R8, 0x1, -R3 ;  /* 0x0000000108037824 */ /* 0x000fe200078e0a03 */
[C---:B------:R-:W-:Y:S01]  /*0480*/  IADD3 R6, PT, PT, R5.reuse, 0x7f, -R6 ;  /* 0x0000007f05067810 */ /* 0x040fe20007ffe806 */
[----:B------:R-:W-:Y:S02]  /*0490*/  IMAD R0, R5, -0x800000, R7 ;  /* 0xff80000005007824 */ /* 0x000fe400078e0207 */
[----:B------:R-:W0:Y:S01]  /*04a0*/  MUFU.RCP R8, R3 ;  /* 0x0000000300087308 */ /* 0x000e220000001000 */
[----:B------:R-:W-:Y:S01]  /*04b0*/  FADD.FTZ R11, -R3, -RZ ;  /* 0x800000ff030b7221 */ /* 0x000fe20000010100 */
[----:B------:R-:W-:-:S03]  /*04c0*/  IMAD.IADD R6, R6, 0x1, R9 ;  /* 0x0000000106067824 */ /* 0x000fc600078e0209 */
[----:B0-----:R-:W-:-:S04]  /*04d0*/  FFMA R13, R8, R11, 1 ;  /* 0x3f800000080d7423 */ /* 0x001fc8000000000b */
[----:B------:R-:W-:-:S04]  /*04e0*/  FFMA R10, R8, R13, R8 ;  /* 0x0000000d080a7223 */ /* 0x000fc80000000008 */
[----:B------:R-:W-:-:S04]  /*04f0*/  FFMA R7, R0, R10, RZ ;  /* 0x0000000a00077223 */ /* 0x000fc800000000ff */
[----:B------:R-:W-:-:S04]  /*0500*/  FFMA R8, R11, R7, R0 ;  /* 0x000000070b087223 */ /* 0x000fc80000000000 */
[----:B------:R-:W-:-:S04]  /*0510*/  FFMA R7, R10, R8, R7 ;  /* 0x000000080a077223 */ /* 0x000fc80000000007 */
[----:B------:R-:W-:-:S04]  /*0520*/  FFMA R8, R11, R7, R0 ;  /* 0x000000070b087223 */ /* 0x000fc80000000000 */
[----:B------:R-:W-:-:S05]  /*0530*/  FFMA R0, R10, R8, R7 ;  /* 0x000000080a007223 */ /* 0x000fca0000000007 */
[----:B------:R-:W-:-:S04]  /*0540*/  SHF.R.U32.HI R3, RZ, 0x17, R0 ;  /* 0x00000017ff037819 */ /* 0x000fc80000011600 */
[----:B------:R-:W-:-:S05]  /*0550*/  LOP3.LUT R3, R3, 0xff, RZ, 0xc0, !PT ;  /* 0x000000ff03037812 */ /* 0x000fca00078ec0ff */
[----:B------:R-:W-:-:S04]  /*0560*/  IMAD.IADD R9, R3, 0x1, R6 ;  /* 0x0000000103097824 */ /* 0x000fc800078e0206 */
        /* <DEDUP_REMOVED lines=11> */
[CCC-:B------:R-:W-:Y:S01]  /*0620*/  FFMA.RM R6, R10.reuse, R8.reuse, R7.reuse ;  /* 0x000000080a067223 */ /* 0x1c0fe20000004007 */
        /* <DEDUP_REMOVED lines=16> */
[----:B------:R-:W-:-:S05]  /*0730*/  LOP3.LUT R3, R3, R6, RZ, 0xc0, !PT ;  /* 0x0000000603037212 */ /* 0x000fca00078ec0ff */
[----:B------:R-:W-:-:S05]  /*0740*/  IMAD.IADD R3, R8, 0x1, R3 ;  /* 0x0000000108037824 */ /* 0x000fca00078e0203 */
[----:B------:R-:W-:Y:S01]  /*0750*/  LOP3.LUT R0, R3, R0, RZ, 0xfc, !PT ;  /* 0x0000000003007212 */ /* 0x000fe200078efcff */
[----:B------:R-:W-:Y:S06]  /*0760*/  BRA `(.L_x_37) ;  /* 0x0000000000107947 */ /* 0x000fec0003800000 */
.L_x_36:
[----:B------:R-:W-:-:S04]  /*0770*/  LOP3.LUT R0, R0, 0x80000000, RZ, 0xc0, !PT ;  /* 0x8000000000007812 */ /* 0x000fc800078ec0ff */
[----:B------:R-:W-:Y:S01]  /*0780*/  LOP3.LUT R0, R0, 0x7f800000, RZ, 0xfc, !PT ;  /* 0x7f80000000007812 */ /* 0x000fe200078efcff */
[----:B------:R-:W-:Y:S06]  /*0790*/  BRA `(.L_x_37) ;  /* 0x0000000000047947 */ /* 0x000fec0003800000 */
.L_x_35:
[----:B------:R-:W-:-:S07]  /*07a0*/  IMAD R0, R6, 0x800000, R0 ;  /* 0x0080000006007824 */ /* 0x000fce00078e0200 */
.L_x_37:
[----:B------:R-:W-:Y:S05]  /*07b0*/  BSYNC.RECONVERGENT B2 ;  /* 0x0000000000027941 */ /* 0x000fea0003800200 */
.L_x_34:
[----:B------:R-:W-:Y:S05]  /*07c0*/  BRA `(.L_x_38) ;  /* 0x0000000000207947 */ /* 0x000fea0003800000 */
.L_x_33:
[----:B------:R-:W-:-:S04]  /*07d0*/  LOP3.LUT R0, R8, 0x80000000, R7, 0x48, !PT ;  /* 0x8000000008007812 */ /* 0x000fc800078e4807 */
[----:B------:R-:W-:Y:S01]  /*07e0*/  LOP3.LUT R0, R0, 0x7f800000, RZ, 0xfc, !PT ;  /* 0x7f80000000007812 */ /* 0x000fe200078efcff */
[----:B------:R-:W-:Y:S06]  /*07f0*/  BRA `(.L_x_38) ;  /* 0x0000000000147947 */ /* 0x000fec0003800000 */
.L_x_32:
[----:B------:R-:W-:Y:S01]  /*0800*/  LOP3.LUT R0, R8, 0x80000000, R7, 0x48, !PT ;  /* 0x8000000008007812 */ /* 0x000fe200078e4807 */
[----:B------:R-:W-:Y:S06]  /*0810*/  BRA `(.L_x_38) ;  /* 0x00000000000c7947 */ /* 0x000fec0003800000 */
.L_x_31:
[----:B------:R-:W0:Y:S01]  /*0820*/  MUFU.RSQ R0, -QNAN ;  /* 0xffc0000000007908 */ /* 0x000e220000001400 */
[----:B------:R-:W-:Y:S05]  /*0830*/  BRA `(.L_x_38) ;  /* 0x0000000000047947 */ /* 0x000fea0003800000 */
.L_x_30:
[----:B------:R-:W-:-:S07]  /*0840*/  FADD.FTZ R0, R0, R3 ;  /* 0x0000000300007221 */ /* 0x000fce0000010000 */
.L_x_38:
[----:B------:R-:W-:Y:S05]  /*0850*/  BSYNC.RECONVERGENT B1 ;  /* 0x0000000000017941 */ /* 0x000fea0003800200 */
.L_x_28:
[----:B------:R-:W-:-:S04]  /*0860*/  IMAD.MOV.U32 R5, RZ, RZ, 0x0 ;  /* 0x00000000ff057424 */ /* 0x000fc800078e00ff */
[----:B0-----:R-:W-:Y:S05]  /*0870*/  RET.REL.NODEC R4 `(elementwise_div_f32) ;  /* 0xfffffff404e07950 */ /* 0x001fea0003c3ffff */
.L_x_39:
        /* <DEDUP_REMOVED lines=16> */
.L_x_45:


//--------------------- .text.elementwise_mul_f32 --------------------------
	.section	.text.elementwise_mul_f32,"ax",@progbits
	.align	128
        .global         elementwise_mul_f32
        .type           elementwise_mul_f32,@function
        .size           elementwise_mul_f32,(.L_x_51 - elementwise_mul_f32)
        .other          elementwise_mul_f32,@"STO_CUDA_ENTRY STV_DEFAULT"
elementwise_mul_f32:
.text.elementwise_mul_f32:
        /* <DEDUP_REMOVED lines=10> */
[----:B------:R-:W2:Y:S08]  /*00a0*/  LDC.64 R4, c[0x0][0x388] ;  /* 0x0000e200ff047b82 */ /* 0x000eb00000000a00 */
[----:B------:R-:W3:Y:S01]  /*00b0*/  LDC.64 R6, c[0x0][0x390] ;  /* 0x0000e400ff067b82 */ /* 0x000ee20000000a00 */
[----:B0-----:R-:W-:-:S06]  /*00c0*/  IMAD.WIDE R2, R9, 0x4, R2 ;  /* 0x0000000409027825 */ /* 0x001fcc00078e0202 */
[----:B-1----:R-:W4:Y:S01]  /*00d0*/  LDG.E R2, desc[UR4][R2.64] ;  /* 0x0000000402027981 */ /* 0x002f22000c1e1900 */
[----:B--2---:R-:W-:-:S06]  /*00e0*/  IMAD.WIDE R4, R9, 0x4, R4 ;  /* 0x0000000409047825 */ /* 0x004fcc00078e0204 */
[----:B------:R-:W4:Y:S01]  /*00f0*/  LDG.E R5, desc[UR4][R4.64] ;  /* 0x0000000404057981 */ /* 0x000f22000c1e1900 */
[----:B---3--:R-:W-:-:S04]  /*0100*/  IMAD.WIDE R6, R9, 0x4, R6 ;  /* 0x0000000409067825 */ /* 0x008fc800078e0206 */
[----:B----4-:R-:W-:-:S05]  /*0110*/  FMUL R9, R2, R5 ;  /* 0x0000000502097220 */ /* 0x010fca0000400000 */
[----:B------:R-:W-:Y:S01]  /*0120*/  STG.E desc[UR4][R6.64], R9 ;  /* 0x0000000906007986 */ /* 0x000fe2000c101904 */
[----:B------:R-:W-:Y:S05]  /*0130*/  EXIT ;  /* 0x000000000000794d */ /* 0x000fea0003800000 */
.L_x_40:
        /* <DEDUP_REMOVED lines=12> */
.L_x_51:


//--------------------- .text.elementwise_sub_f32 --------------------------
	.section	.text.elementwise_sub_f32,"ax",@progbits
	.align	128
        .global         elementwise_sub_f32
        .type           elementwise_sub_f32,@function
        .size           elementwise_sub_f32,(.L_x_52 - elementwise_sub_f32)
        .other          elementwise_sub_f32,@"STO_CUDA_ENTRY STV_DEFAULT"
elementwise_sub_f32:
.text.elementwise_sub_f32:
        /* <DEDUP_REMOVED lines=17> */
[----:B----4-:R-:W-:-:S05]  /*0110*/  FADD R9, R2, -R5 ;  /* 0x8000000502097221 */ /* 0x010fca0000000000 */
[----:B------:R-:W-:Y:S01]  /*0120*/  STG.E desc[UR4][R6.64], R9 ;  /* 0x0000000906007986 */ /* 0x000fe2000c101904 */
[----:B------:R-:W-:Y:S05]  /*0130*/  EXIT ;  /* 0x000000000000794d */ /* 0x000fea0003800000 */
.L_x_41:
        /* <DEDUP_REMOVED lines=12> */
.L_x_52:


//--------------------- .text.elementwise_add_f32 --------------------------
	.section	.text.elementwise_add_f32,"ax",@progbits
	.align	128
        .global         elementwise_add_f32
        .type           elementwise_add_f32,@function
        .size           elementwise_add_f32,(.L_x_53 - elementwise_add_f32)
        .other          elementwise_add_f32,@"STO_CUDA_ENTRY STV_DEFAULT"
elementwise_add_f32:
.text.elementwise_add_f32:
        /* <DEDUP_REMOVED lines=17> */
[----:B----4-:R-:W-:-:S05]  /*0110*/  FADD R9, R2, R5 ;  /* 0x0000000502097221 */ /* 0x010fca0000000000 */
[----:B------:R-:W-:Y:S01]  /*0120*/  STG.E desc[UR4][R6.64], R9 ;  /* 0x0000000906007986 */ /* 0x000fe2000c101904 */
[----:B------:R-:W-:Y:S05]  /*0130*/  EXIT ;  /* 0x000000000000794d */ /* 0x000fea0003800000 */
.L_x_42:
        /* <DEDUP_REMOVED lines=12> */
.L_x_53:


//--------------------- .nv.shared.reduce_sum_f32 --------------------------
	.section	.nv.shared.reduce_sum_f32,"aw",@nobits
	.sectionflags	@""
	.align	16
	.zero		1024


//--------------------- .nv.shared.reserved.0     --------------------------
	.section	.nv.shared.reserved.0,"aw",@nobits
	.weak		__nv_reservedSMEM_offset_0_alias
	.size		__nv_reservedSMEM_offset_0_alias, 0, 64
	.other		__nv_reservedSMEM_offset_0_alias,@"STO_CUDA_RESERVED_SHARED STV_DEFAULT"
__nv_reservedSMEM_offset_0_alias:
	.zero		0
	.zero		64


//--------------------- .nv.shared.relu_f32       --------------------------
	.section	.nv.shared.relu_f32,"aw",@nobits
	.sectionflags	@""
	.align	16
	.zero		1024


//--------------------- .nv.shared.batch_normalize_f32 --------------------------
	.section	.nv.shared.batch_normalize_f32,"aw",@nobits
	.sectionflags	@""
	.align	16
	.zero		1024


//--------------------- .nv.shared.matmul_f32     --------------------------
	.section	.nv.shared.matmul_f32,"aw",@nobits
	.sectionflags	@""
	.align	16
	.zero		1024


//--------------------- .nv.shared.elementwise_div_f32 --------------------------
	.section	.nv.shared.elementwise_div_f32,"aw",@nobits
	.sectionflags	@""
	.align	16
	.zero		1024


//--------------------- .nv.shared.elementwise_mul_f32 --------------------------
	.section	.nv.shared.elementwise_mul_f32,"aw",@nobits
	.sectionflags	@""
	.align	16
	.zero		1024


//--------------------- .nv.shared.elementwise_sub_f32 --------------------------
	.section	.nv.shared.elementwise_sub_f32,"aw",@nobits
	.sectionflags	@""
	.align	16
	.zero		1024


//--------------------- .nv.shared.elementwise_add_f32 --------------------------
	.section	.nv.shared.elementwise_add_f32,"aw",@nobits
	.sectionflags	@""
	.align	16
	.zero		1024


//--------------------- .nv.constant0.reduce_sum_f32 --------------------------
	.section	.nv.constant0.reduce_sum_f32,"a",@progbits
	.sectionflags	@""
	.align	4
.nv.constant0.reduce_sum_f32:
	.zero		916


//--------------------- .nv.constant0.relu_f32    --------------------------
	.section	.nv.constant0.relu_f32,"a",@progbits
	.sectionflags	@""
	.align	4
.nv.constant0.relu_f32:
	.zero		916


//--------------------- .nv.constant0.batch_normalize_f32 --------------------------
	.section	.nv.constant0.batch_normalize_f32,"a",@progbits
	.sectionflags	@""
	.align	4
.nv.constant0.batch_normalize_f32:
	.zero		936


//--------------------- .nv.constant0.matmul_f32  --------------------------
	.section	.nv.constant0.matmul_f32,"a",@progbits
	.sectionflags	@""
	.align	4
.nv.constant0.matmul_f32:
	.zero		932


//--------------------- .nv.constant0.elementwise_div_f32 --------------------------
	.section	.nv.constant0.elementwise_div_f32,"a",@progbits
	.sectionflags	@""
	.align	4
.nv.constant0.elementwise_div_f32:
	.zero		924


//--------------------- .nv.constant0.elementwise_mul_f32 --------------------------
	.section	.nv.constant0.elementwise_mul_f32,"a",@progbits
	.sectionflags	@""
	.align	4
.nv.constant0.elementwise_mul_f32:
	.zero		924


//--------------------- .nv.constant0.elementwise_sub_f32 --------------------------
	.section	.nv.constant0.elementwise_sub_f32,"a",@progbits
	.sectionflags	@""
	.align	4
.nv.constant0.elementwise_sub_f32:
	.zero		924


//--------------------- .nv.constant0.elementwise_add_f32 --------------------------
	.section	.nv.constant0.elementwise_add_f32,"a",@progbits
	.sectionflags	@""
	.align	4
.nv.constant0.elementwise_add_f32:
	.zero		924


//--------------------- SYMBOLS --------------------------

	.type		.nv.reservedSmem.offset0,@object
	.size		.nv.reservedSmem.offset0,0x4
	.type		.nv.reservedSmem.cap,@object
	.size		.nv.reservedSmem.cap,0x4
